// auto-generated by cutlass_sweep.gemm — config: {"arch": "sm_100", "cluster_m": 1, "cluster_n": 8, "dtype": "fp32", "dtype_b": "fp32", "layout": "nt", "stages": 0, "tile_k": 64, "tile_m": 64, "tile_n": 256}
#include "cutlass/cutlass.h"
#include "cutlass/gemm/collective/collective_builder.hpp"
#include "cutlass/gemm/device/gemm_universal_adapter.h"
#include "cutlass/gemm/kernel/gemm_universal.hpp"
#include "cutlass/epilogue/collective/collective_builder.hpp"

using ElemA = float;
using ElemB = float;
using ElemCD = float;
using Acc  = float;
using TileShape    = cute::Shape<cute::_64, cute::_256, cute::_64>;
using ClusterShape = cute::Shape<cute::_1, cute::_8, cute::_1>;

using CollectiveEpilogue = typename cutlass::epilogue::collective::CollectiveBuilder<
    cutlass::arch::Sm100, cutlass::arch::OpClassTensorOp,
    TileShape, ClusterShape,
    cutlass::epilogue::collective::EpilogueTileAuto,
    Acc, Acc,
    ElemCD, cutlass::layout::RowMajor, 128 / cutlass::sizeof_bits<ElemCD>::value,
    ElemCD, cutlass::layout::RowMajor, 128 / cutlass::sizeof_bits<ElemCD>::value,
    cutlass::epilogue::collective::EpilogueScheduleAuto
  >::CollectiveOp;

using CollectiveMainloop = typename cutlass::gemm::collective::CollectiveBuilder<
    cutlass::arch::Sm100, cutlass::arch::OpClassTensorOp,
    ElemA, cutlass::layout::RowMajor, 128 / cutlass::sizeof_bits<ElemA>::value,
    ElemB, cutlass::layout::ColumnMajor, 128 / cutlass::sizeof_bits<ElemB>::value,
    Acc,
    TileShape, ClusterShape,
    cutlass::gemm::collective::StageCountAutoCarveout<static_cast<int>(sizeof(typename CollectiveEpilogue::SharedStorage))>,
    cutlass::gemm::collective::KernelScheduleAuto
  >::CollectiveOp;

using GemmKernel = cutlass::gemm::kernel::GemmUniversal<
    cute::Shape<int,int,int,int>,
    CollectiveMainloop,
    CollectiveEpilogue
>;
using Gemm = cutlass::gemm::device::GemmUniversalAdapter<GemmKernel>;

// Force the device kernel symbol into the cubin without needing a host main.
auto* _anchor = &cutlass::device_kernel<GemmKernel>;


// ===== COMPILED SASS (sm_100a) =====

	.target	sm_100a

	.elftype	@"ET_EXEC"


//--------------------- .note.nv.tkinfo           --------------------------
	.section	.note.nv.tkinfo,"",@"SHT_NOTE"
	.sectionflags	@"SHF_NOTE_NV_TKINFO"
	.tkinfo
        /*0018*/ 	.word	0x00000002
        /*0030*/ 	.string	""
        /*0030*/ 	.string	"ptxas"
        /*0030*/ 	.string	"Cuda compilation tools, release 13.0, V13.0.88"
        /*0030*/ 	.string	"Build cuda_13.0.r13.0/compiler.36424714_0"
        /*0030*/ 	.string	"-arch sm_100a -m 64 "



//--------------------- .note.nv.cuinfo           --------------------------
	.section	.note.nv.cuinfo,"",@"SHT_NOTE"
	.sectionflags	@"SHF_NOTE_NV_CUINFO"
        /*0018*/ 	.short	0x0002
        /*001a*/ 	.short	0x0064
        /*001c*/ 	.short	0x0082
	.zero		2


//--------------------- .nv.info                  --------------------------
	.section	.nv.info,"",@"SHT_CUDA_INFO"
	.align	4


	//----- nvinfo : EIATTR_REGCOUNT
	.align		4
        /*0000*/ 	.byte	0x04, 0x2f
        /*0002*/ 	.short	(.L_19 - .L_18)
	.align		4
.L_18:
        /*0004*/ 	.word	index@(_ZN7cutlass13device_kernelINS_4gemm6kernel13GemmUniversalIN4cute5tupleIJiiiiEEENS1_10collective13CollectiveMmaINS1_35MainloopSm100TmaUmmaWarpSpecializedILi2ELi2ELi4ENS5_IJNS4_1CILi1EEENSA_ILi8EEESB_EEEEENS5_IJNSA_ILi64EEENSA_ILi256EEESF_EEEfNS5_IJlSB_lEEEfSI_NS4_8TiledMMAINS4_8MMA_AtomIJNS4_17SM100_MMA_TF32_SSINS_10tfloat32_tESM_fLi64ELi256ELNS4_4UMMA5MajorE0ELSO_0ELNSN_7ScaleInE0ELSP_0EEEEEENS4_6LayoutINS5_IJSB_SB_SB_EEENS5_IJNSA_ILi0EEESU_SU_EEEEENS5_IJNS4_10UnderscoreESX_SX_EEEEENS4_23SM90_TMA_LOAD_MULTICASTENS4_14ComposedLayoutINS4_7SwizzleILi3ELi4ELi3EEENS4_18smem_ptr_flag_bitsILi32EEENSS_INS5_IJSC_NSA_ILi32EEEEEENS5_IJS16_SB_EEEEEEEvNS4_8identityENS4_13SM90_TMA_LOADES1A_vS1B_EENS_8epilogue10collective18CollectiveEpilogueINS1E_23Sm100TmaWarpSpecializedILi4ELi2ELi16ELb1ELb0EEEJSH_NS5_IJNSS_ISF_SB_EENSS_IS16_SB_EEEEEfSI_fSI_NS1E_6fusion15FusionCallbacksIS1I_NS1M_17LinearCombinationIffffLNS_15FloatRoundStyleE2EEESH_S1L_JEEENS4_5SM1004TMEM4LOAD26SM100_TMEM_LOAD_16dp128b8xES1C_S1A_NS4_17SM75_U32x4_LDSM_NENS4_14SM90_TMA_STOREES1A_NS4_17SM90_U32x4_STSM_NENS4_39AutoVectorizingCopyWithAssumedAlignmentILi128EEEEEEvvEEEEvNT_6ParamsE)
        /*0008*/ 	.word	0x00000060


	//----- nvinfo : EIATTR_FRAME_SIZE
	.align		4
.L_19:
        /*000c*/ 	.byte	0x04, 0x11
        /*000e*/ 	.short	(.L_21 - .L_20)
	.align		4
.L_20:
        /*0010*/ 	.word	index@($__internal_2_$__cuda_sm10x_tcgen05_guardrail_trap_unallocated_columns_being_dealloced)
        /*0014*/ 	.word	0x00000000


	//----- nvinfo : EIATTR_FRAME_SIZE
	.align		4
.L_21:
        /*0018*/ 	.byte	0x04, 0x11
        /*001a*/ 	.short	(.L_23 - .L_22)
	.align		4
.L_22:
        /*001c*/ 	.word	index@($__internal_1_$__cuda_sm10x_tcgen05_guardrail_trap_phase_invalid_during_alloc)
        /*0020*/ 	.word	0x00000000


	//----- nvinfo : EIATTR_FRAME_SIZE
	.align		4
.L_23:
        /*0024*/ 	.byte	0x04, 0x11
        /*0026*/ 	.short	(.L_25 - .L_24)
	.align		4
.L_24:
        /*0028*/ 	.word	index@($__internal_0_$__cuda_sm10x_tcgen05_guardrail_trap_col_being_dealloced_not_returned_by_alloc)
        /*002c*/ 	.word	0x00000000


	//----- nvinfo : EIATTR_FRAME_SIZE
	.align		4
.L_25:
        /*0030*/ 	.byte	0x04, 0x11
        /*0032*/ 	.short	(.L_27 - .L_26)
	.align		4
.L_26:
        /*0034*/ 	.word	index@(_ZN7cutlass13device_kernelINS_4gemm6kernel13GemmUniversalIN4cute5tupleIJiiiiEEENS1_10collective13CollectiveMmaINS1_35MainloopSm100TmaUmmaWarpSpecializedILi2ELi2ELi4ENS5_IJNS4_1CILi1EEENSA_ILi8EEESB_EEEEENS5_IJNSA_ILi64EEENSA_ILi256EEESF_EEEfNS5_IJlSB_lEEEfSI_NS4_8TiledMMAINS4_8MMA_AtomIJNS4_17SM100_MMA_TF32_SSINS_10tfloat32_tESM_fLi64ELi256ELNS4_4UMMA5MajorE0ELSO_0ELNSN_7ScaleInE0ELSP_0EEEEEENS4_6LayoutINS5_IJSB_SB_SB_EEENS5_IJNSA_ILi0EEESU_SU_EEEEENS5_IJNS4_10UnderscoreESX_SX_EEEEENS4_23SM90_TMA_LOAD_MULTICASTENS4_14ComposedLayoutINS4_7SwizzleILi3ELi4ELi3EEENS4_18smem_ptr_flag_bitsILi32EEENSS_INS5_IJSC_NSA_ILi32EEEEEENS5_IJS16_SB_EEEEEEEvNS4_8identityENS4_13SM90_TMA_LOADES1A_vS1B_EENS_8epilogue10collective18CollectiveEpilogueINS1E_23Sm100TmaWarpSpecializedILi4ELi2ELi16ELb1ELb0EEEJSH_NS5_IJNSS_ISF_SB_EENSS_IS16_SB_EEEEEfSI_fSI_NS1E_6fusion15FusionCallbacksIS1I_NS1M_17LinearCombinationIffffLNS_15FloatRoundStyleE2EEESH_S1L_JEEENS4_5SM1004TMEM4LOAD26SM100_TMEM_LOAD_16dp128b8xES1C_S1A_NS4_17SM75_U32x4_LDSM_NENS4_14SM90_TMA_STOREES1A_NS4_17SM90_U32x4_STSM_NENS4_39AutoVectorizingCopyWithAssumedAlignmentILi128EEEEEEvvEEEEvNT_6ParamsE)
        /*0038*/ 	.word	0x00000000


	//----- nvinfo : EIATTR_MIN_STACK_SIZE
	.align		4
.L_27:
        /*003c*/ 	.byte	0x04, 0x12
        /*003e*/ 	.short	(.L_29 - .L_28)
	.align		4
.L_28:
        /*0040*/ 	.word	index@(_ZN7cutlass13device_kernelINS_4gemm6kernel13GemmUniversalIN4cute5tupleIJiiiiEEENS1_10collective13CollectiveMmaINS1_35MainloopSm100TmaUmmaWarpSpecializedILi2ELi2ELi4ENS5_IJNS4_1CILi1EEENSA_ILi8EEESB_EEEEENS5_IJNSA_ILi64EEENSA_ILi256EEESF_EEEfNS5_IJlSB_lEEEfSI_NS4_8TiledMMAINS4_8MMA_AtomIJNS4_17SM100_MMA_TF32_SSINS_10tfloat32_tESM_fLi64ELi256ELNS4_4UMMA5MajorE0ELSO_0ELNSN_7ScaleInE0ELSP_0EEEEEENS4_6LayoutINS5_IJSB_SB_SB_EEENS5_IJNSA_ILi0EEESU_SU_EEEEENS5_IJNS4_10UnderscoreESX_SX_EEEEENS4_23SM90_TMA_LOAD_MULTICASTENS4_14ComposedLayoutINS4_7SwizzleILi3ELi4ELi3EEENS4_18smem_ptr_flag_bitsILi32EEENSS_INS5_IJSC_NSA_ILi32EEEEEENS5_IJS16_SB_EEEEEEEvNS4_8identityENS4_13SM90_TMA_LOADES1A_vS1B_EENS_8epilogue10collective18CollectiveEpilogueINS1E_23Sm100TmaWarpSpecializedILi4ELi2ELi16ELb1ELb0EEEJSH_NS5_IJNSS_ISF_SB_EENSS_IS16_SB_EEEEEfSI_fSI_NS1E_6fusion15FusionCallbacksIS1I_NS1M_17LinearCombinationIffffLNS_15FloatRoundStyleE2EEESH_S1L_JEEENS4_5SM1004TMEM4LOAD26SM100_TMEM_LOAD_16dp128b8xES1C_S1A_NS4_17SM75_U32x4_LDSM_NENS4_14SM90_TMA_STOREES1A_NS4_17SM90_U32x4_STSM_NENS4_39AutoVectorizingCopyWithAssumedAlignmentILi128EEEEEEvvEEEEvNT_6ParamsE)
        /*0044*/ 	.word	0x00000000
.L_29:


//--------------------- .nv.compat                --------------------------
	.section	.nv.compat,"",@"SHT_CUDA_COMPAT_INFO"
	.align	4
        /*0000*/ 	.byte	0x02, 0x09, 0x01, 0x00, 0x02, 0x02, 0x02, 0x00, 0x02, 0x05, 0x05, 0x00, 0x03, 0x07, 0x01, 0x01
        /*0010*/ 	.byte	0x02, 0x03, 0x01, 0x00, 0x02, 0x06, 0x01, 0x00, 0x04, 0x0b, 0x08, 0x00, 0x09, 0x00, 0x00, 0x00
        /*0020*/ 	.byte	0x00, 0x00, 0x00, 0x00


//--------------------- .nv.info._ZN7cutlass13device_kernelINS_4gemm6kernel13GemmUniversalIN4cute5tupleIJiiiiEEENS1_10collective13CollectiveMmaINS1_35MainloopSm100TmaUmmaWarpSpecializedILi2ELi2ELi4ENS5_IJNS4_1CILi1EEENSA_ILi8EEESB_EEEEENS5_IJNSA_ILi64EEENSA_ILi256EEESF_EEEfNS5_IJlSB_lEEEfSI_NS4_8TiledMMAINS4_8MMA_AtomIJNS4_17SM100_MMA_TF32_SSINS_10tfloat32_tESM_fLi64ELi256ELNS4_4UMMA5MajorE0ELSO_0ELNSN_7ScaleInE0ELSP_0EEEEEENS4_6LayoutINS5_IJSB_SB_SB_EEENS5_IJNSA_ILi0EEESU_SU_EEEEENS5_IJNS4_10UnderscoreESX_SX_EEEEENS4_23SM90_TMA_LOAD_MULTICASTENS4_14ComposedLayoutINS4_7SwizzleILi3ELi4ELi3EEENS4_18smem_ptr_flag_bitsILi32EEENSS_INS5_IJSC_NSA_ILi32EEEEEENS5_IJS16_SB_EEEEEEEvNS4_8identityENS4_13SM90_TMA_LOADES1A_vS1B_EENS_8epilogue10collective18CollectiveEpilogueINS1E_23Sm100TmaWarpSpecializedILi4ELi2ELi16ELb1ELb0EEEJSH_NS5_IJNSS_ISF_SB_EENSS_IS16_SB_EEEEEfSI_fSI_NS1E_6fusion15FusionCallbacksIS1I_NS1M_17LinearCombinationIffffLNS_15FloatRoundStyleE2EEESH_S1L_JEEENS4_5SM1004TMEM4LOAD26SM100_TMEM_LOAD_16dp128b8xES1C_S1A_NS4_17SM75_U32x4_LDSM_NENS4_14SM90_TMA_STOREES1A_NS4_17SM90_U32x4_STSM_NENS4_39AutoVectorizingCopyWithAssumedAlignmentILi128EEEEEEvvEEEEvNT_6ParamsE --------------------------
	.section	.nv.info._ZN7cutlass13device_kernelINS_4gemm6kernel13GemmUniversalIN4cute5tupleIJiiiiEEENS1_10collective13CollectiveMmaINS1_35MainloopSm100TmaUmmaWarpSpecializedILi2ELi2ELi4ENS5_IJNS4_1CILi1EEENSA_ILi8EEESB_EEEEENS5_IJNSA_ILi64EEENSA_ILi256EEESF_EEEfNS5_IJlSB_lEEEfSI_NS4_8TiledMMAINS4_8MMA_AtomIJNS4_17SM100_MMA_TF32_SSINS_10tfloat32_tESM_fLi64ELi256ELNS4_4UMMA5MajorE0ELSO_0ELNSN_7ScaleInE0ELSP_0EEEEEENS4_6LayoutINS5_IJSB_SB_SB_EEENS5_IJNSA_ILi0EEESU_SU_EEEEENS5_IJNS4_10UnderscoreESX_SX_EEEEENS4_23SM90_TMA_LOAD_MULTICASTENS4_14ComposedLayoutINS4_7SwizzleILi3ELi4ELi3EEENS4_18smem_ptr_flag_bitsILi32EEENSS_INS5_IJSC_NSA_ILi32EEEEEENS5_IJS16_SB_EEEEEEEvNS4_8identityENS4_13SM90_TMA_LOADES1A_vS1B_EENS_8epilogue10collective18CollectiveEpilogueINS1E_23Sm100TmaWarpSpecializedILi4ELi2ELi16ELb1ELb0EEEJSH_NS5_IJNSS_ISF_SB_EENSS_IS16_SB_EEEEEfSI_fSI_NS1E_6fusion15FusionCallbacksIS1I_NS1M_17LinearCombinationIffffLNS_15FloatRoundStyleE2EEESH_S1L_JEEENS4_5SM1004TMEM4LOAD26SM100_TMEM_LOAD_16dp128b8xES1C_S1A_NS4_17SM75_U32x4_LDSM_NENS4_14SM90_TMA_STOREES1A_NS4_17SM90_U32x4_STSM_NENS4_39AutoVectorizingCopyWithAssumedAlignmentILi128EEEEEEvvEEEEvNT_6ParamsE,"",@"SHT_CUDA_INFO"
	.sectionflags	@""
	.align	4


	//----- nvinfo : EIATTR_CUDA_API_VERSION
	.align		4
        /*0000*/ 	.byte	0x04, 0x37
        /*0002*/ 	.short	(.L_31 - .L_30)
.L_30:
        /*0004*/ 	.word	0x00000082


	//----- nvinfo : EIATTR_KPARAM_INFO
	.align		4
.L_31:
        /*0008*/ 	.byte	0x04, 0x17
        /*000a*/ 	.short	(.L_33 - .L_32)
.L_32:
        /*000c*/ 	.word	0x00000000
        /*0010*/ 	.short	0x0000
        /*0012*/ 	.short	0x0000
        /*0014*/ 	.byte	0x00, 0xf0, 0x01, 0x20


	//----- nvinfo : EIATTR_AT_ENTRY_FRAGMENTS
	.align		4
.L_33:
        /*0018*/ 	.byte	0x04, 0x4f
        /*001a*/ 	.short	(.L_35 - .L_34)


	//   ....[0]....
.L_34:
        /*001c*/ 	.word	0x00000006


	//----- nvinfo : EIATTR_RESERVED_SMEM_USED
	.align		4
.L_35:
        /*0020*/ 	.byte	0x01, 0x41
	.zero		2


	//----- nvinfo : EIATTR_SPARSE_MMA_MASK
	.align		4
        /*0024*/ 	.byte	0x03, 0x50
        /*0026*/ 	.short	0x0000


	//----- nvinfo : EIATTR_TCGEN05_1CTA_USED
	.align		4
        /*0028*/ 	.byte	0x01, 0x51
	.zero		2


	//----- nvinfo : EIATTR_MAXREG_COUNT
	.align		4
        /*002c*/ 	.byte	0x03, 0x1b
        /*002e*/ 	.short	0x00ff


	//----- nvinfo : EIATTR_NUM_BARRIERS
	.align		4
        /*0030*/ 	.byte	0x02, 0x4c
        /*0032*/ 	.byte	0x07
	.zero		1


	//----- nvinfo : EIATTR_EXTERNS
	.align		4
        /*0034*/ 	.byte	0x04, 0x0f
        /*0036*/ 	.short	(.L_37 - .L_36)


	//   ....[0]....
	.align		4
.L_36:
        /*0038*/ 	.word	index@(__assertfail)


	//----- nvinfo : EIATTR_MERCURY_ISA_VERSION
	.align		4
.L_37:
        /*003c*/ 	.byte	0x03, 0x5f
        /*003e*/ 	.short	0x0101


	//----- nvinfo : EIATTR_INT_WARP_WIDE_INSTR_OFFSETS
	.align		4
        /*0040*/ 	.byte	0x04, 0x31
        /*0042*/ 	.short	(.L_39 - .L_38)


	//   ....[0]....
.L_38:
        /*0044*/ 	.word	0x00004030


	//   ....[1]....
        /*0048*/ 	.word	0x00004050


	//   ....[2]....
        /*004c*/ 	.word	0x00004080


	//   ....[3]....
        /*0050*/ 	.word	0x00004bb0


	//   ....[4]....
        /*0054*/ 	.word	0x00004c20


	//   ....[5]....
        /*0058*/ 	.word	0x00004d10


	//   ....[6]....
        /*005c*/ 	.word	0x00004d90


	//   ....[7]....
        /*0060*/ 	.word	0x00004e80


	//   ....[8]....
        /*0064*/ 	.word	0x00004f00


	//   ....[9]....
        /*0068*/ 	.word	0x00005000


	//   ....[10]....
        /*006c*/ 	.word	0x00005090


	//   ....[11]....
        /*0070*/ 	.word	0x00005190


	//   ....[12]....
        /*0074*/ 	.word	0x00005210


	//   ....[13]....
        /*0078*/ 	.word	0x00005310


	//   ....[14]....
        /*007c*/ 	.word	0x00005390


	//   ....[15]....
        /*0080*/ 	.word	0x00005490


	//   ....[16]....
        /*0084*/ 	.word	0x00005510


	//   ....[17]....
        /*0088*/ 	.word	0x00005600


	//   ....[18]....
        /*008c*/ 	.word	0x00005690


	//----- nvinfo : EIATTR_COOP_GROUP_MASK_REGIDS
	.align		4
.L_39:
        /*0090*/ 	.byte	0x04, 0x29
        /*0092*/ 	.short	(.L_41 - .L_40)


	//   ....[0]....
.L_40:
        /*0094*/ 	.word	0xffffffff


	//   ....[1]....
        /*0098*/ 	.word	0xffffffff


	//   ....[2]....
        /*009c*/ 	.word	0xffffffff


	//   ....[3]....
        /*00a0*/ 	.word	0xffffffff


	//   ....[4]....
        /*00a4*/ 	.word	0xffffffff


	//   ....[5]....
        /*00a8*/ 	.word	0xffffffff


	//   ....[6]....
        /*00ac*/ 	.word	0xffffffff


	//   ....[7]....
        /*00b0*/ 	.word	0xffffffff


	//   ....[8]....
        /*00b4*/ 	.word	0xffffffff


	//   ....[9]....
        /*00b8*/ 	.word	0xffffffff


	//   ....[10]....
        /*00bc*/ 	.word	0xffffffff


	//   ....[11]....
        /*00c0*/ 	.word	0xffffffff


	//   ....[12]....
        /*00c4*/ 	.word	0xffffffff


	//   ....[13]....
        /*00c8*/ 	.word	0xffffffff


	//----- nvinfo : EIATTR_COOP_GROUP_INSTR_OFFSETS
	.align		4
.L_41:
        /*00cc*/ 	.byte	0x04, 0x28
        /*00ce*/ 	.short	(.L_43 - .L_42)


	//   ....[0]....
.L_42:
        /*00d0*/ 	.word	0x00000080


	//   ....[1]....
        /*00d4*/ 	.word	0x000004f0


	//   ....[2]....
        /*00d8*/ 	.word	0x00000660


	//   ....[3]....
        /*00dc*/ 	.word	0x00000800


	//   ....[4]....
        /*00e0*/ 	.word	0x00000900


	//   ....[5]....
        /*00e4*/ 	.word	0x00000a70


	//   ....[6]....
        /*00e8*/ 	.word	0x00000c10


	//   ....[7]....
        /*00ec*/ 	.word	0x00000dc0


	//   ....[8]....
        /*00f0*/ 	.word	0x000022c0


	//   ....[9]....
        /*00f4*/ 	.word	0x00003060


	//   ....[10]....
        /*00f8*/ 	.word	0x00003270


	//   ....[11]....
        /*00fc*/ 	.word	0x000032a0


	//   ....[12]....
        /*0100*/ 	.word	0x00003f10


	//   ....[13]....
        /*0104*/ 	.word	0x00004140


	//----- nvinfo : EIATTR_VRC_CTA_INIT_COUNT
	.align		4
.L_43:
        /*0108*/ 	.byte	0x02, 0x4a
        /*010a*/ 	.byte	0x80
	.zero		1


	//----- nvinfo : EIATTR_SYSCALL_OFFSETS
	.align		4
        /*010c*/ 	.byte	0x04, 0x46
        /*010e*/ 	.short	(.L_45 - .L_44)


	//   ....[0]....
.L_44:
        /*0110*/ 	.word	0x00006370


	//   ....[1]....
        /*0114*/ 	.word	0x00006460


	//   ....[2]....
        /*0118*/ 	.word	0x00006cf0


	//   ....[3]....
        /*011c*/ 	.word	0x000074b0


	//   ....[4]....
        /*0120*/ 	.word	0x00007c10


	//   ....[5]....
        /*0124*/ 	.word	0x000083c0


	//   ....[6]....
        /*0128*/ 	.word	0x00008b70


	//   ....[7]....
        /*012c*/ 	.word	0x00009350


	//   ....[8]....
        /*0130*/ 	.word	0x00009b00


	//   ....[9]....
        /*0134*/ 	.word	0x0000a260


	//----- nvinfo : EIATTR_MBARRIER_INSTR_OFFSETS
	.align		4
.L_45:
        /*0138*/ 	.byte	0x04, 0x39
        /*013a*/ 	.short	(.L_47 - .L_46)


	//   ....[0]....
.L_46:
        /*013c*/ 	.word	0x00000610
        /*0140*/ 	.word	0x000000ff
        /*0144*/ 	.word	0x00000000
        /*0148*/ 	.short	0x0100
        /*014a*/ 	.byte	0x04
	.zero		1


	//   ....[1]....
        /*014c*/ 	.word	0x00000620
        /*0150*/ 	.word	0x000000ff
        /*0154*/ 	.word	0x00000010
        /*0158*/ 	.short	0x0100
        /*015a*/ 	.byte	0x04
	.zero		1


	//   ....[2]....
        /*015c*/ 	.word	0x00000630
        /*0160*/ 	.word	0x000000ff
        /*0164*/ 	.word	0x00000008
        /*0168*/ 	.short	0x0100
        /*016a*/ 	.byte	0x04
	.zero		1


	//   ....[3]....
        /*016c*/ 	.word	0x00000640
        /*0170*/ 	.word	0x000000ff
        /*0174*/ 	.word	0x00000018
        /*0178*/ 	.short	0x0100
        /*017a*/ 	.byte	0x04
	.zero		1


	//   ....[4]....
        /*017c*/ 	.word	0x00000770
        /*0180*/ 	.word	0x000000ff
        /*0184*/ 	.word	0x00000020
        /*0188*/ 	.short	0x0100
        /*018a*/ 	.byte	0x04
	.zero		1


	//   ....[5]....
        /*018c*/ 	.word	0x00000780
        /*0190*/ 	.word	0x000000ff
        /*0194*/ 	.word	0x00000040
        /*0198*/ 	.short	0x0100
        /*019a*/ 	.byte	0x04
	.zero		1


	//   ....[6]....
        /*019c*/ 	.word	0x00000790
        /*01a0*/ 	.word	0x000000ff
        /*01a4*/ 	.word	0x00000028
        /*01a8*/ 	.short	0x0100
        /*01aa*/ 	.byte	0x04
	.zero		1


	//   ....[7]....
        /*01ac*/ 	.word	0x000007a0
        /*01b0*/ 	.word	0x000000ff
        /*01b4*/ 	.word	0x00000048
        /*01b8*/ 	.short	0x0100
        /*01ba*/ 	.byte	0x04
	.zero		1


	//   ....[8]....
        /*01bc*/ 	.word	0x000007b0
        /*01c0*/ 	.word	0x000000ff
        /*01c4*/ 	.word	0x00000030
        /*01c8*/ 	.short	0x0100
        /*01ca*/ 	.byte	0x04
	.zero		1


	//   ....[9]....
        /*01cc*/ 	.word	0x000007c0
        /*01d0*/ 	.word	0x000000ff
        /*01d4*/ 	.word	0x00000050
        /*01d8*/ 	.short	0x0100
        /*01da*/ 	.byte	0x04
	.zero		1


	//   ....[10]....
        /*01dc*/ 	.word	0x000007d0
        /*01e0*/ 	.word	0x000000ff
        /*01e4*/ 	.word	0x00000038
        /*01e8*/ 	.short	0x0100
        /*01ea*/ 	.byte	0x04
	.zero		1


	//   ....[11]....
        /*01ec*/ 	.word	0x000007e0
        /*01f0*/ 	.word	0x000000ff
        /*01f4*/ 	.word	0x00000058
        /*01f8*/ 	.short	0x0100
        /*01fa*/ 	.byte	0x04
	.zero		1


	//   ....[12]....
        /*01fc*/ 	.word	0x000008d0
        /*0200*/ 	.word	0x000000ff
        /*0204*/ 	.word	0x00000060
        /*0208*/ 	.short	0x0100
        /*020a*/ 	.byte	0x06
	.zero		1


	//   ....[13]....
        /*020c*/ 	.word	0x000008e0
        /*0210*/ 	.word	0x000000ff
        /*0214*/ 	.word	0x00000068
        /*0218*/ 	.short	0x0100
        /*021a*/ 	.byte	0x06
	.zero		1


	//   ....[14]....
        /*021c*/ 	.word	0x00000a20
        /*0220*/ 	.word	0x000000ff
        /*0224*/ 	.word	0x00000070
        /*0228*/ 	.short	0x0100
        /*022a*/ 	.byte	0x06
	.zero		1


	//   ....[15]....
        /*022c*/ 	.word	0x00000a30
        /*0230*/ 	.word	0x000000ff
        /*0234*/ 	.word	0x00000080
        /*0238*/ 	.short	0x0100
        /*023a*/ 	.byte	0x06
	.zero		1


	//   ....[16]....
        /*023c*/ 	.word	0x00000a40
        /*0240*/ 	.word	0x000000ff
        /*0244*/ 	.word	0x00000078
        /*0248*/ 	.short	0x0100
        /*024a*/ 	.byte	0x06
	.zero		1


	//   ....[17]....
        /*024c*/ 	.word	0x00000a50
        /*0250*/ 	.word	0x000000ff
        /*0254*/ 	.word	0x00000088
        /*0258*/ 	.short	0x0100
        /*025a*/ 	.byte	0x06
	.zero		1


	//   ....[18]....
        /*025c*/ 	.word	0x00000b80
        /*0260*/ 	.word	0x000000ff
        /*0264*/ 	.word	0x00000090
        /*0268*/ 	.short	0x0100
        /*026a*/ 	.byte	0x04
	.zero		1


	//   ....[19]....
        /*026c*/ 	.word	0x00000b90
        /*0270*/ 	.word	0x000000ff
        /*0274*/ 	.word	0x000000b0
        /*0278*/ 	.short	0x0100
        /*027a*/ 	.byte	0x04
	.zero		1


	//   ....[20]....
        /*027c*/ 	.word	0x00000ba0
        /*0280*/ 	.word	0x000000ff
        /*0284*/ 	.word	0x00000098
        /*0288*/ 	.short	0x0100
        /*028a*/ 	.byte	0x04
	.zero		1


	//   ....[21]....
        /*028c*/ 	.word	0x00000bb0
        /*0290*/ 	.word	0x000000ff
        /*0294*/ 	.word	0x000000b8
        /*0298*/ 	.short	0x0100
        /*029a*/ 	.byte	0x04
	.zero		1


	//   ....[22]....
        /*029c*/ 	.word	0x00000bc0
        /*02a0*/ 	.word	0x000000ff
        /*02a4*/ 	.word	0x000000a0
        /*02a8*/ 	.short	0x0100
        /*02aa*/ 	.byte	0x04
	.zero		1


	//   ....[23]....
        /*02ac*/ 	.word	0x00000bd0
        /*02b0*/ 	.word	0x000000ff
        /*02b4*/ 	.word	0x000000c0
        /*02b8*/ 	.short	0x0100
        /*02ba*/ 	.byte	0x04
	.zero		1


	//   ....[24]....
        /*02bc*/ 	.word	0x00000be0
        /*02c0*/ 	.word	0x000000ff
        /*02c4*/ 	.word	0x000000a8
        /*02c8*/ 	.short	0x0100
        /*02ca*/ 	.byte	0x04
	.zero		1


	//   ....[25]....
        /*02cc*/ 	.word	0x00000bf0
        /*02d0*/ 	.word	0x000000ff
        /*02d4*/ 	.word	0x000000c8
        /*02d8*/ 	.short	0x0100
        /*02da*/ 	.byte	0x04
	.zero		1


	//   ....[26]....
        /*02dc*/ 	.word	0x00000ce0
        /*02e0*/ 	.word	0x000000ff
        /*02e4*/ 	.word	0x000000d0
        /*02e8*/ 	.short	0x0100
        /*02ea*/ 	.byte	0x04
	.zero		1


	//   ....[27]....
        /*02ec*/ 	.word	0x00000cf0
        /*02f0*/ 	.word	0x000000ff
        /*02f4*/ 	.word	0x000000e0
        /*02f8*/ 	.short	0x0100
        /*02fa*/ 	.byte	0x04
	.zero		1


	//   ....[28]....
        /*02fc*/ 	.word	0x00000d00
        /*0300*/ 	.word	0x000000ff
        /*0304*/ 	.word	0x000000d8
        /*0308*/ 	.short	0x0100
        /*030a*/ 	.byte	0x04
	.zero		1


	//   ....[29]....
        /*030c*/ 	.word	0x00000d10
        /*0310*/ 	.word	0x000000ff
        /*0314*/ 	.word	0x000000e8
        /*0318*/ 	.short	0x0100
        /*031a*/ 	.byte	0x04
	.zero		1


	//   ....[30]....
        /*031c*/ 	.word	0x000019c0
        /*0320*/ 	.word	0x00000003
        /*0324*/ 	.word	0x000000e0
        /*0328*/ 	.short	0x010a
        /*032a*/ 	.byte	0xff
	.zero		1


	//   ....[31]....
        /*032c*/ 	.word	0x000019f0
        /*0330*/ 	.word	0x00000003
        /*0334*/ 	.word	0x000000d0
        /*0338*/ 	.short	0x0101
        /*033a*/ 	.byte	0xff
	.zero		1


	//   ....[32]....
        /*033c*/ 	.word	0x00001ac0
        /*0340*/ 	.word	0x000000ff
        /*0344*/ 	.word	0x00000010
        /*0348*/ 	.short	0x010a
        /*034a*/ 	.byte	0x04
	.zero		1


	//   ....[33]....
        /*034c*/ 	.word	0x00001b40
        /*0350*/ 	.word	0x000000ff
        /*0354*/ 	.word	0x00000010
        /*0358*/ 	.short	0x010a
        /*035a*/ 	.byte	0x21
	.zero		1


	//   ....[34]....
        /*035c*/ 	.word	0x00001cd0
        /*0360*/ 	.word	0x000000ff
        /*0364*/ 	.word	0x00000010
        /*0368*/ 	.short	0x010a
        /*036a*/ 	.byte	0x05
	.zero		1


	//   ....[35]....
        /*036c*/ 	.word	0x00001ec0
        /*0370*/ 	.word	0x000000ff
        /*0374*/ 	.word	0x00000068
        /*0378*/ 	.short	0x0101
        /*037a*/ 	.byte	0x0d
	.zero		1


	//   ....[36]....
        /*037c*/ 	.word	0x00001ee0
        /*0380*/ 	.word	0x000000ff
        /*0384*/ 	.word	0x00000010
        /*0388*/ 	.short	0x010a
        /*038a*/ 	.byte	0x04
	.zero		1


	//   ....[37]....
        /*038c*/ 	.word	0x00001f60
        /*0390*/ 	.word	0x000000ff
        /*0394*/ 	.word	0x00000010
        /*0398*/ 	.short	0x010a
        /*039a*/ 	.byte	0x21
	.zero		1


	//   ....[38]....
        /*039c*/ 	.word	0x000020f0
        /*03a0*/ 	.word	0x000000ff
        /*03a4*/ 	.word	0x00000010
        /*03a8*/ 	.short	0x010a
        /*03aa*/ 	.byte	0x05
	.zero		1


	//   ....[39]....
        /*03ac*/ 	.word	0x000022f0
        /*03b0*/ 	.word	0x00000003
        /*03b4*/ 	.word	0x00000070
        /*03b8*/ 	.short	0x010a
        /*03ba*/ 	.byte	0xff
	.zero		1


	//   ....[40]....
        /*03bc*/ 	.word	0x00002440
        /*03c0*/ 	.word	0x00000000
        /*03c4*/ 	.word	0x00000000
        /*03c8*/ 	.short	0x0101
        /*03ca*/ 	.byte	0xff
	.zero		1


	//   ....[41]....
        /*03cc*/ 	.word	0x00002a00
        /*03d0*/ 	.word	0x000000ff
        /*03d4*/ 	.word	0x00000000
        /*03d8*/ 	.short	0x010a
        /*03da*/ 	.byte	0x04
	.zero		1


	//   ....[42]....
        /*03dc*/ 	.word	0x00002aa0
        /*03e0*/ 	.word	0x00000000
        /*03e4*/ 	.word	0x00000000
        /*03e8*/ 	.short	0x010a
        /*03ea*/ 	.byte	0xff
	.zero		1


	//   ....[43]....
        /*03ec*/ 	.word	0x00002bc0
        /*03f0*/ 	.word	0x00000002
        /*03f4*/ 	.word	0x000000d0
        /*03f8*/ 	.short	0x010a
        /*03fa*/ 	.byte	0xff
	.zero		1


	//   ....[44]....
        /*03fc*/ 	.word	0x00002c20
        /*0400*/ 	.word	0x00000004
        /*0404*/ 	.word	0x00000000
        /*0408*/ 	.short	0x0101
        /*040a*/ 	.byte	0xff
	.zero		1


	//   ....[45]....
        /*040c*/ 	.word	0x00002c40
        /*0410*/ 	.word	0x000000ff
        /*0414*/ 	.word	0x00000080
        /*0418*/ 	.short	0x010a
        /*041a*/ 	.byte	0x04
	.zero		1


	//   ....[46]....
        /*041c*/ 	.word	0x00002d60
        /*0420*/ 	.word	0x00000002
        /*0424*/ 	.word	0x00000070
        /*0428*/ 	.short	0x010a
        /*042a*/ 	.byte	0xff
	.zero		1


	//   ....[47]....
        /*042c*/ 	.word	0x00002e70
        /*0430*/ 	.word	0x00000002
        /*0434*/ 	.word	0x00000000
        /*0438*/ 	.short	0x0101
        /*043a*/ 	.byte	0xff
	.zero		1


	//   ....[48]....
        /*043c*/ 	.word	0x00002f00
        /*0440*/ 	.word	0x000000ff
        /*0444*/ 	.word	0x00000080
        /*0448*/ 	.short	0x0106
        /*044a*/ 	.byte	0x04
	.zero		1


	//   ....[49]....
        /*044c*/ 	.word	0x00002f20
        /*0450*/ 	.word	0x000000ff
        /*0454*/ 	.word	0x00000080
        /*0458*/ 	.short	0x010a
        /*045a*/ 	.byte	0x04
	.zero		1


	//   ....[50]....
        /*045c*/ 	.word	0x00002fb0
        /*0460*/ 	.word	0x000000ff
        /*0464*/ 	.word	0x00000080
        /*0468*/ 	.short	0x0106
        /*046a*/ 	.byte	0x07
	.zero		1


	//   ....[51]....
        /*046c*/ 	.word	0x00002ff0
        /*0470*/ 	.word	0x00000000
        /*0474*/ 	.word	0x00000080
        /*0478*/ 	.short	0x010a
        /*047a*/ 	.byte	0xff
	.zero		1


	//   ....[52]....
        /*047c*/ 	.word	0x000035c0
        /*0480*/ 	.word	0x00000000
        /*0484*/ 	.word	0x00000070
        /*0488*/ 	.short	0x010a
        /*048a*/ 	.byte	0xff
	.zero		1


	//   ....[53]....
        /*048c*/ 	.word	0x000036c0
        /*0490*/ 	.word	0x00000003
        /*0494*/ 	.word	0x00000000
        /*0498*/ 	.short	0x0101
        /*049a*/ 	.byte	0xff
	.zero		1


	//   ....[54]....
        /*049c*/ 	.word	0x000036d0
        /*04a0*/ 	.word	0x000000ff
        /*04a4*/ 	.word	0x00000000
        /*04a8*/ 	.short	0x010a
        /*04aa*/ 	.byte	0x04
	.zero		1


	//   ....[55]....
        /*04ac*/ 	.word	0x00003750
        /*04b0*/ 	.word	0x000000ff
        /*04b4*/ 	.word	0x000000b0
        /*04b8*/ 	.short	0x010a
        /*04ba*/ 	.byte	0x2e
	.zero		1


	//   ....[56]....
        /*04bc*/ 	.word	0x00003830
        /*04c0*/ 	.word	0x000000ff
        /*04c4*/ 	.word	0x00000000
        /*04c8*/ 	.short	0x010a
        /*04ca*/ 	.byte	0x07
	.zero		1


	//   ....[57]....
        /*04cc*/ 	.word	0x00003970
        /*04d0*/ 	.word	0x000000ff
        /*04d4*/ 	.word	0x00000000
        /*04d8*/ 	.short	0x010a
        /*04da*/ 	.byte	0x04
	.zero		1


	//   ....[58]....
        /*04dc*/ 	.word	0x00003d40
        /*04e0*/ 	.word	0x000000ff
        /*04e4*/ 	.word	0x00000000
        /*04e8*/ 	.short	0x010a
        /*04ea*/ 	.byte	0x04
	.zero		1


	//   ....[59]....
        /*04ec*/ 	.word	0x00003dd0
        /*04f0*/ 	.word	0x000000ff
        /*04f4*/ 	.word	0x00000000
        /*04f8*/ 	.short	0x010a
        /*04fa*/ 	.byte	0x05
	.zero		1


	//   ....[60]....
        /*04fc*/ 	.word	0x00003e60
        /*0500*/ 	.word	0x000000ff
        /*0504*/ 	.word	0x00000000
        /*0508*/ 	.short	0x010a
        /*050a*/ 	.byte	0x05
	.zero		1


	//   ....[61]....
        /*050c*/ 	.word	0x00003ef0
        /*0510*/ 	.word	0x000000ff
        /*0514*/ 	.word	0x00000000
        /*0518*/ 	.short	0x010a
        /*051a*/ 	.byte	0x04
	.zero		1


	//   ....[62]....
        /*051c*/ 	.word	0x000043a0
        /*0520*/ 	.word	0x0000000c
        /*0524*/ 	.word	0x00000070
        /*0528*/ 	.short	0x010a
        /*052a*/ 	.byte	0xff
	.zero		1


	//   ....[63]....
        /*052c*/ 	.word	0x00004510
        /*0530*/ 	.word	0x00000000
        /*0534*/ 	.word	0x00000000
        /*0538*/ 	.short	0x0101
        /*053a*/ 	.byte	0xff
	.zero		1


	//   ....[64]....
        /*053c*/ 	.word	0x000049b0
        /*0540*/ 	.word	0x000000ff
        /*0544*/ 	.word	0x00000068
        /*0548*/ 	.short	0x010a
        /*054a*/ 	.byte	0x15
	.zero		1


	//   ....[65]....
        /*054c*/ 	.word	0x00004b30
        /*0550*/ 	.word	0x000000ff
        /*0554*/ 	.word	0x00000040
        /*0558*/ 	.short	0x010a
        /*055a*/ 	.byte	0x15
	.zero		1


	//   ....[66]....
        /*055c*/ 	.word	0x00004cb0
        /*0560*/ 	.word	0x000000ff
        /*0564*/ 	.word	0x00000020
        /*0568*/ 	.short	0x010b
        /*056a*/ 	.byte	0x15
	.zero		1


	//   ....[67]....
        /*056c*/ 	.word	0x00004cc0
        /*0570*/ 	.word	0x000000ff
        /*0574*/ 	.word	0x00000000
        /*0578*/ 	.short	0x0101
        /*057a*/ 	.byte	0x06
	.zero		1


	//   ....[68]....
        /*057c*/ 	.word	0x00004ce0
        /*0580*/ 	.word	0x000000ff
        /*0584*/ 	.word	0x00000048
        /*0588*/ 	.short	0x010a
        /*058a*/ 	.byte	0x15
	.zero		1


	//   ....[69]....
        /*058c*/ 	.word	0x00004e20
        /*0590*/ 	.word	0x000000ff
        /*0594*/ 	.word	0x00000028
        /*0598*/ 	.short	0x010b
        /*059a*/ 	.byte	0x15
	.zero		1


	//   ....[70]....
        /*059c*/ 	.word	0x00004e30
        /*05a0*/ 	.word	0x000000ff
        /*05a4*/ 	.word	0x00000000
        /*05a8*/ 	.short	0x0101
        /*05aa*/ 	.byte	0x07
	.zero		1


	//   ....[71]....
        /*05ac*/ 	.word	0x00004e50
        /*05b0*/ 	.word	0x000000ff
        /*05b4*/ 	.word	0x00000050
        /*05b8*/ 	.short	0x010a
        /*05ba*/ 	.byte	0x15
	.zero		1


	//   ....[72]....
        /*05bc*/ 	.word	0x00004fa0
        /*05c0*/ 	.word	0x000000ff
        /*05c4*/ 	.word	0x00000030
        /*05c8*/ 	.short	0x010b
        /*05ca*/ 	.byte	0x15
	.zero		1


	//   ....[73]....
        /*05cc*/ 	.word	0x00004fb0
        /*05d0*/ 	.word	0x000000ff
        /*05d4*/ 	.word	0x00000000
        /*05d8*/ 	.short	0x0101
        /*05da*/ 	.byte	0x1d
	.zero		1


	//   ....[74]....
        /*05dc*/ 	.word	0x00004fd0
        /*05e0*/ 	.word	0x000000ff
        /*05e4*/ 	.word	0x00000058
        /*05e8*/ 	.short	0x010a
        /*05ea*/ 	.byte	0x15
	.zero		1


	//   ....[75]....
        /*05ec*/ 	.word	0x00005140
        /*05f0*/ 	.word	0x000000ff
        /*05f4*/ 	.word	0x00000038
        /*05f8*/ 	.short	0x010b
        /*05fa*/ 	.byte	0x15
	.zero		1


	//   ....[76]....
        /*05fc*/ 	.word	0x00005150
        /*0600*/ 	.word	0x000000ff
        /*0604*/ 	.word	0x00000000
        /*0608*/ 	.short	0x0101
        /*060a*/ 	.byte	0x18
	.zero		1


	//   ....[77]....
        /*060c*/ 	.word	0x00005160
        /*0610*/ 	.word	0x000000ff
        /*0614*/ 	.word	0x00000040
        /*0618*/ 	.short	0x010a
        /*061a*/ 	.byte	0x15
	.zero		1


	//   ....[78]....
        /*061c*/ 	.word	0x000052c0
        /*0620*/ 	.word	0x000000ff
        /*0624*/ 	.word	0x00000020
        /*0628*/ 	.short	0x010b
        /*062a*/ 	.byte	0x15
	.zero		1


	//   ....[79]....
        /*062c*/ 	.word	0x000052d0
        /*0630*/ 	.word	0x000000ff
        /*0634*/ 	.word	0x00000000
        /*0638*/ 	.short	0x0101
        /*063a*/ 	.byte	0x06
	.zero		1


	//   ....[80]....
        /*063c*/ 	.word	0x000052e0
        /*0640*/ 	.word	0x000000ff
        /*0644*/ 	.word	0x00000048
        /*0648*/ 	.short	0x010a
        /*064a*/ 	.byte	0x15
	.zero		1


	//   ....[81]....
        /*064c*/ 	.word	0x00005440
        /*0650*/ 	.word	0x000000ff
        /*0654*/ 	.word	0x00000028
        /*0658*/ 	.short	0x010b
        /*065a*/ 	.byte	0x15
	.zero		1


	//   ....[82]....
        /*065c*/ 	.word	0x00005450
        /*0660*/ 	.word	0x000000ff
        /*0664*/ 	.word	0x00000000
        /*0668*/ 	.short	0x0101
        /*066a*/ 	.byte	0x07
	.zero		1


	//   ....[83]....
        /*066c*/ 	.word	0x00005460
        /*0670*/ 	.word	0x000000ff
        /*0674*/ 	.word	0x00000050
        /*0678*/ 	.short	0x010a
        /*067a*/ 	.byte	0x15
	.zero		1


	//   ....[84]....
        /*067c*/ 	.word	0x000055b0
        /*0680*/ 	.word	0x000000ff
        /*0684*/ 	.word	0x00000030
        /*0688*/ 	.short	0x010b
        /*068a*/ 	.byte	0x15
	.zero		1


	//   ....[85]....
        /*068c*/ 	.word	0x000055c0
        /*0690*/ 	.word	0x000000ff
        /*0694*/ 	.word	0x00000000
        /*0698*/ 	.short	0x0101
        /*069a*/ 	.byte	0x1d
	.zero		1


	//   ....[86]....
        /*069c*/ 	.word	0x000055d0
        /*06a0*/ 	.word	0x000000ff
        /*06a4*/ 	.word	0x00000058
        /*06a8*/ 	.short	0x010a
        /*06aa*/ 	.byte	0x15
	.zero		1


	//   ....[87]....
        /*06ac*/ 	.word	0x000057c0
        /*06b0*/ 	.word	0x000000ff
        /*06b4*/ 	.word	0x00000038
        /*06b8*/ 	.short	0x010b
        /*06ba*/ 	.byte	0x15
	.zero		1


	//   ....[88]....
        /*06bc*/ 	.word	0x000057d0
        /*06c0*/ 	.word	0x000000ff
        /*06c4*/ 	.word	0x00000000
        /*06c8*/ 	.short	0x0101
        /*06ca*/ 	.byte	0x18
	.zero		1


	//   ....[89]....
        /*06cc*/ 	.word	0x000057f0
        /*06d0*/ 	.word	0x000000ff
        /*06d4*/ 	.word	0x00000040
        /*06d8*/ 	.short	0x010a
        /*06da*/ 	.byte	0x15
	.zero		1


	//   ....[90]....
        /*06dc*/ 	.word	0x00005810
        /*06e0*/ 	.word	0x000000ff
        /*06e4*/ 	.word	0x00000048
        /*06e8*/ 	.short	0x010a
        /*06ea*/ 	.byte	0x15
	.zero		1


	//   ....[91]....
        /*06ec*/ 	.word	0x00005830
        /*06f0*/ 	.word	0x000000ff
        /*06f4*/ 	.word	0x00000050
        /*06f8*/ 	.short	0x010a
        /*06fa*/ 	.byte	0x15
	.zero		1


	//   ....[92]....
        /*06fc*/ 	.word	0x00005880
        /*0700*/ 	.word	0x00000002
        /*0704*/ 	.word	0x00000058
        /*0708*/ 	.short	0x010a
        /*070a*/ 	.byte	0xff
	.zero		1


	//   ....[93]....
        /*070c*/ 	.word	0x00005be0
        /*0710*/ 	.word	0x00000000
        /*0714*/ 	.word	0x00000070
        /*0718*/ 	.short	0x010a
        /*071a*/ 	.byte	0xff
	.zero		1


	//   ....[94]....
        /*071c*/ 	.word	0x00005cb0
        /*0720*/ 	.word	0x00000000
        /*0724*/ 	.word	0x00000000
        /*0728*/ 	.short	0x0101
        /*072a*/ 	.byte	0xff
	.zero		1


	//   ....[95]....
        /*072c*/ 	.word	0x00006950
        /*0730*/ 	.word	0x000000ff
        /*0734*/ 	.word	0x00000020
        /*0738*/ 	.short	0x010a
        /*073a*/ 	.byte	0x2b
	.zero		1


	//   ....[96]....
        /*073c*/ 	.word	0x000069b0
        /*0740*/ 	.word	0x00000056
        /*0744*/ 	.word	0x00000090
        /*0748*/ 	.short	0x010a
        /*074a*/ 	.byte	0xff
	.zero		1


	//   ....[97]....
        /*074c*/ 	.word	0x00006ad0
        /*0750*/ 	.word	0x000000ff
        /*0754*/ 	.word	0x00000020
        /*0758*/ 	.short	0x010a
        /*075a*/ 	.byte	0x2b
	.zero		1


	//   ....[98]....
        /*075c*/ 	.word	0x00006bd0
        /*0760*/ 	.word	0x00000056
        /*0764*/ 	.word	0x00000090
        /*0768*/ 	.short	0x010a
        /*076a*/ 	.byte	0xff
	.zero		1


	//   ....[99]....
        /*076c*/ 	.word	0x000071d0
        /*0770*/ 	.word	0x00000000
        /*0774*/ 	.word	0x00000000
        /*0778*/ 	.short	0x0101
        /*077a*/ 	.byte	0xff
	.zero		1


	//   ....[100]....
        /*077c*/ 	.word	0x000071e0
        /*0780*/ 	.word	0x00000003
        /*0784*/ 	.word	0x00000020
        /*0788*/ 	.short	0x010a
        /*078a*/ 	.byte	0xff
	.zero		1


	//   ....[101]....
        /*078c*/ 	.word	0x000072b0
        /*0790*/ 	.word	0x00000003
        /*0794*/ 	.word	0x00000020
        /*0798*/ 	.short	0x010a
        /*079a*/ 	.byte	0xff
	.zero		1


	//   ....[102]....
        /*079c*/ 	.word	0x00007930
        /*07a0*/ 	.word	0x00000014
        /*07a4*/ 	.word	0x00000000
        /*07a8*/ 	.short	0x0101
        /*07aa*/ 	.byte	0xff
	.zero		1


	//   ....[103]....
        /*07ac*/ 	.word	0x00007950
        /*07b0*/ 	.word	0x00000015
        /*07b4*/ 	.word	0x00000020
        /*07b8*/ 	.short	0x010a
        /*07ba*/ 	.byte	0xff
	.zero		1


	//   ....[104]....
        /*07bc*/ 	.word	0x00007a10
        /*07c0*/ 	.word	0x00000015
        /*07c4*/ 	.word	0x00000020
        /*07c8*/ 	.short	0x010a
        /*07ca*/ 	.byte	0xff
	.zero		1


	//   ....[105]....
        /*07cc*/ 	.word	0x000080a0
        /*07d0*/ 	.word	0x00000014
        /*07d4*/ 	.word	0x00000000
        /*07d8*/ 	.short	0x0101
        /*07da*/ 	.byte	0xff
	.zero		1


	//   ....[106]....
        /*07dc*/ 	.word	0x000080c0
        /*07e0*/ 	.word	0x00000015
        /*07e4*/ 	.word	0x00000020
        /*07e8*/ 	.short	0x010a
        /*07ea*/ 	.byte	0xff
	.zero		1


	//   ....[107]....
        /*07ec*/ 	.word	0x00008180
        /*07f0*/ 	.word	0x00000015
        /*07f4*/ 	.word	0x00000020
        /*07f8*/ 	.short	0x010a
        /*07fa*/ 	.byte	0xff
	.zero		1


	//   ....[108]....
        /*07fc*/ 	.word	0x00008840
        /*0800*/ 	.word	0x00000014
        /*0804*/ 	.word	0x00000000
        /*0808*/ 	.short	0x0101
        /*080a*/ 	.byte	0xff
	.zero		1


	//   ....[109]....
        /*080c*/ 	.word	0x00008860
        /*0810*/ 	.word	0x00000015
        /*0814*/ 	.word	0x00000020
        /*0818*/ 	.short	0x010a
        /*081a*/ 	.byte	0xff
	.zero		1


	//   ....[110]....
        /*081c*/ 	.word	0x00008920
        /*0820*/ 	.word	0x00000015
        /*0824*/ 	.word	0x00000020
        /*0828*/ 	.short	0x010a
        /*082a*/ 	.byte	0xff
	.zero		1


	//   ....[111]....
        /*082c*/ 	.word	0x00009020
        /*0830*/ 	.word	0x00000014
        /*0834*/ 	.word	0x00000000
        /*0838*/ 	.short	0x0101
        /*083a*/ 	.byte	0xff
	.zero		1


	//   ....[112]....
        /*083c*/ 	.word	0x00009040
        /*0840*/ 	.word	0x00000015
        /*0844*/ 	.word	0x00000020
        /*0848*/ 	.short	0x010a
        /*084a*/ 	.byte	0xff
	.zero		1


	//   ....[113]....
        /*084c*/ 	.word	0x00009100
        /*0850*/ 	.word	0x00000015
        /*0854*/ 	.word	0x00000020
        /*0858*/ 	.short	0x010a
        /*085a*/ 	.byte	0xff
	.zero		1


	//   ....[114]....
        /*085c*/ 	.word	0x000097d0
        /*0860*/ 	.word	0x00000014
        /*0864*/ 	.word	0x00000000
        /*0868*/ 	.short	0x0101
        /*086a*/ 	.byte	0xff
	.zero		1


	//   ....[115]....
        /*086c*/ 	.word	0x000097f0
        /*0870*/ 	.word	0x00000015
        /*0874*/ 	.word	0x00000020
        /*0878*/ 	.short	0x010a
        /*087a*/ 	.byte	0xff
	.zero		1


	//   ....[116]....
        /*087c*/ 	.word	0x000098b0
        /*0880*/ 	.word	0x00000015
        /*0884*/ 	.word	0x00000020
        /*0888*/ 	.short	0x010a
        /*088a*/ 	.byte	0xff
	.zero		1


	//   ....[117]....
        /*088c*/ 	.word	0x00009f80
        /*0890*/ 	.word	0x00000014
        /*0894*/ 	.word	0x00000000
        /*0898*/ 	.short	0x0101
        /*089a*/ 	.byte	0xff
	.zero		1


	//   ....[118]....
        /*089c*/ 	.word	0x00009fa0
        /*08a0*/ 	.word	0x00000015
        /*08a4*/ 	.word	0x00000020
        /*08a8*/ 	.short	0x010a
        /*08aa*/ 	.byte	0xff
	.zero		1


	//   ....[119]....
        /*08ac*/ 	.word	0x0000a060
        /*08b0*/ 	.word	0x00000015
        /*08b4*/ 	.word	0x00000020
        /*08b8*/ 	.short	0x010a
        /*08ba*/ 	.byte	0xff
	.zero		1


	//   ....[120]....
        /*08bc*/ 	.word	0x0000a350
        /*08c0*/ 	.word	0x000000ff
        /*08c4*/ 	.word	0x00000000
        /*08c8*/ 	.short	0x0101
        /*08ca*/ 	.byte	0x04
	.zero		1


	//   ....[121]....
        /*08cc*/ 	.word	0x0000a760
        /*08d0*/ 	.word	0x00000002
        /*08d4*/ 	.word	0x00000000
        /*08d8*/ 	.short	0x0101
        /*08da*/ 	.byte	0xff
	.zero		1


	//   ....[122]....
        /*08dc*/ 	.word	0x0000aa10
        /*08e0*/ 	.word	0x000000ff
        /*08e4*/ 	.word	0x00000000
        /*08e8*/ 	.short	0x0101
        /*08ea*/ 	.byte	0x04
	.zero		1


	//   ....[123]....
        /*08ec*/ 	.word	0x0000aa30
        /*08f0*/ 	.word	0x00000003
        /*08f4*/ 	.word	0x000000e0
        /*08f8*/ 	.short	0x010a
        /*08fa*/ 	.byte	0xff
	.zero		1


	//   ....[124]....
        /*08fc*/ 	.word	0x0000aa90
        /*0900*/ 	.word	0x00000000
        /*0904*/ 	.word	0x00000010
        /*0908*/ 	.short	0x010a
        /*090a*/ 	.byte	0xff
	.zero		1


	//   ....[125]....
        /*090c*/ 	.word	0x0000aaf0
        /*0910*/ 	.word	0x00000000
        /*0914*/ 	.word	0x00000010
        /*0918*/ 	.short	0x010a
        /*091a*/ 	.byte	0xff
	.zero		1


	//   ....[126]....
        /*091c*/ 	.word	0x0000ab40
        /*0920*/ 	.word	0x00000003
        /*0924*/ 	.word	0x00000070
        /*0928*/ 	.short	0x010a
        /*092a*/ 	.byte	0xff
	.zero		1


	//   ....[127]....
        /*092c*/ 	.word	0x0000aba0
        /*0930*/ 	.word	0x00000000
        /*0934*/ 	.word	0x00000000
        /*0938*/ 	.short	0x010a
        /*093a*/ 	.byte	0xff
	.zero		1


	//   ....[128]....
        /*093c*/ 	.word	0x0000abf0
        /*0940*/ 	.word	0x00000002
        /*0944*/ 	.word	0x000000d0
        /*0948*/ 	.short	0x010a
        /*094a*/ 	.byte	0xff
	.zero		1


	//   ....[129]....
        /*094c*/ 	.word	0x0000ac50
        /*0950*/ 	.word	0x00000002
        /*0954*/ 	.word	0x00000080
        /*0958*/ 	.short	0x010a
        /*095a*/ 	.byte	0xff
	.zero		1


	//   ....[130]....
        /*095c*/ 	.word	0x0000aca0
        /*0960*/ 	.word	0x00000002
        /*0964*/ 	.word	0x00000070
        /*0968*/ 	.short	0x010a
        /*096a*/ 	.byte	0xff
	.zero		1


	//   ....[131]....
        /*096c*/ 	.word	0x0000ad00
        /*0970*/ 	.word	0x00000000
        /*0974*/ 	.word	0x00000080
        /*0978*/ 	.short	0x010a
        /*097a*/ 	.byte	0xff
	.zero		1


	//   ....[132]....
        /*097c*/ 	.word	0x0000ad50
        /*0980*/ 	.word	0x00000000
        /*0984*/ 	.word	0x00000070
        /*0988*/ 	.short	0x010a
        /*098a*/ 	.byte	0xff
	.zero		1


	//   ....[133]....
        /*098c*/ 	.word	0x0000adb0
        /*0990*/ 	.word	0x00000003
        /*0994*/ 	.word	0x000000b0
        /*0998*/ 	.short	0x010a
        /*099a*/ 	.byte	0xff
	.zero		1


	//   ....[134]....
        /*099c*/ 	.word	0x0000ae10
        /*09a0*/ 	.word	0x00000000
        /*09a4*/ 	.word	0x00000000
        /*09a8*/ 	.short	0x010a
        /*09aa*/ 	.byte	0xff
	.zero		1


	//   ....[135]....
        /*09ac*/ 	.word	0x0000ae70
        /*09b0*/ 	.word	0x00000000
        /*09b4*/ 	.word	0x00000000
        /*09b8*/ 	.short	0x010a
        /*09ba*/ 	.byte	0xff
	.zero		1


	//   ....[136]....
        /*09bc*/ 	.word	0x0000aed0
        /*09c0*/ 	.word	0x00000000
        /*09c4*/ 	.word	0x00000000
        /*09c8*/ 	.short	0x010a
        /*09ca*/ 	.byte	0xff
	.zero		1


	//   ....[137]....
        /*09cc*/ 	.word	0x0000af30
        /*09d0*/ 	.word	0x00000000
        /*09d4*/ 	.word	0x00000000
        /*09d8*/ 	.short	0x010a
        /*09da*/ 	.byte	0xff
	.zero		1


	//   ....[138]....
        /*09dc*/ 	.word	0x0000af90
        /*09e0*/ 	.word	0x00000000
        /*09e4*/ 	.word	0x00000000
        /*09e8*/ 	.short	0x010a
        /*09ea*/ 	.byte	0xff
	.zero		1


	//   ....[139]....
        /*09ec*/ 	.word	0x0000afe0
        /*09f0*/ 	.word	0x0000000c
        /*09f4*/ 	.word	0x00000070
        /*09f8*/ 	.short	0x010a
        /*09fa*/ 	.byte	0xff
	.zero		1


	//   ....[140]....
        /*09fc*/ 	.word	0x0000b040
        /*0a00*/ 	.word	0x00000000
        /*0a04*/ 	.word	0x00000068
        /*0a08*/ 	.short	0x010a
        /*0a0a*/ 	.byte	0xff
	.zero		1


	//   ....[141]....
        /*0a0c*/ 	.word	0x0000b0a0
        /*0a10*/ 	.word	0x00000009
        /*0a14*/ 	.word	0x00000040
        /*0a18*/ 	.short	0x010a
        /*0a1a*/ 	.byte	0xff
	.zero		1


	//   ....[142]....
        /*0a1c*/ 	.word	0x0000b100
        /*0a20*/ 	.word	0x00000009
        /*0a24*/ 	.word	0x00000048
        /*0a28*/ 	.short	0x010a
        /*0a2a*/ 	.byte	0xff
	.zero		1


	//   ....[143]....
        /*0a2c*/ 	.word	0x0000b160
        /*0a30*/ 	.word	0x00000009
        /*0a34*/ 	.word	0x00000050
        /*0a38*/ 	.short	0x010a
        /*0a3a*/ 	.byte	0xff
	.zero		1


	//   ....[144]....
        /*0a3c*/ 	.word	0x0000b1c0
        /*0a40*/ 	.word	0x00000009
        /*0a44*/ 	.word	0x00000058
        /*0a48*/ 	.short	0x010a
        /*0a4a*/ 	.byte	0xff
	.zero		1


	//   ....[145]....
        /*0a4c*/ 	.word	0x0000b220
        /*0a50*/ 	.word	0x00000000
        /*0a54*/ 	.word	0x00000040
        /*0a58*/ 	.short	0x010a
        /*0a5a*/ 	.byte	0xff
	.zero		1


	//   ....[146]....
        /*0a5c*/ 	.word	0x0000b280
        /*0a60*/ 	.word	0x00000000
        /*0a64*/ 	.word	0x00000048
        /*0a68*/ 	.short	0x010a
        /*0a6a*/ 	.byte	0xff
	.zero		1


	//   ....[147]....
        /*0a6c*/ 	.word	0x0000b2e0
        /*0a70*/ 	.word	0x00000000
        /*0a74*/ 	.word	0x00000050
        /*0a78*/ 	.short	0x010a
        /*0a7a*/ 	.byte	0xff
	.zero		1


	//   ....[148]....
        /*0a7c*/ 	.word	0x0000b340
        /*0a80*/ 	.word	0x00000000
        /*0a84*/ 	.word	0x00000058
        /*0a88*/ 	.short	0x010a
        /*0a8a*/ 	.byte	0xff
	.zero		1


	//   ....[149]....
        /*0a8c*/ 	.word	0x0000b3a0
        /*0a90*/ 	.word	0x00000003
        /*0a94*/ 	.word	0x00000040
        /*0a98*/ 	.short	0x010a
        /*0a9a*/ 	.byte	0xff
	.zero		1


	//   ....[150]....
        /*0a9c*/ 	.word	0x0000b400
        /*0aa0*/ 	.word	0x00000003
        /*0aa4*/ 	.word	0x00000048
        /*0aa8*/ 	.short	0x010a
        /*0aaa*/ 	.byte	0xff
	.zero		1


	//   ....[151]....
        /*0aac*/ 	.word	0x0000b460
        /*0ab0*/ 	.word	0x00000003
        /*0ab4*/ 	.word	0x00000050
        /*0ab8*/ 	.short	0x010a
        /*0aba*/ 	.byte	0xff
	.zero		1


	//   ....[152]....
        /*0abc*/ 	.word	0x0000b4b0
        /*0ac0*/ 	.word	0x00000000
        /*0ac4*/ 	.word	0x00000070
        /*0ac8*/ 	.short	0x010a
        /*0aca*/ 	.byte	0xff
	.zero		1


	//   ....[153]....
        /*0acc*/ 	.word	0x0000b510
        /*0ad0*/ 	.word	0x00000000
        /*0ad4*/ 	.word	0x00000020
        /*0ad8*/ 	.short	0x010a
        /*0ada*/ 	.byte	0xff
	.zero		1


	//   ....[154]....
        /*0adc*/ 	.word	0x0000b560
        /*0ae0*/ 	.word	0x00000056
        /*0ae4*/ 	.word	0x00000090
        /*0ae8*/ 	.short	0x010a
        /*0aea*/ 	.byte	0xff
	.zero		1


	//   ....[155]....
        /*0aec*/ 	.word	0x0000b5b0
        /*0af0*/ 	.word	0x00000003
        /*0af4*/ 	.word	0x00000020
        /*0af8*/ 	.short	0x010a
        /*0afa*/ 	.byte	0xff
	.zero		1


	//   ....[156]....
        /*0afc*/ 	.word	0x0000b600
        /*0b00*/ 	.word	0x00000015
        /*0b04*/ 	.word	0x00000020
        /*0b08*/ 	.short	0x010a
        /*0b0a*/ 	.byte	0xff
	.zero		1


	//   ....[157]....
        /*0b0c*/ 	.word	0x0000b650
        /*0b10*/ 	.word	0x00000015
        /*0b14*/ 	.word	0x00000020
        /*0b18*/ 	.short	0x010a
        /*0b1a*/ 	.byte	0xff
	.zero		1


	//   ....[158]....
        /*0b1c*/ 	.word	0x0000b6a0
        /*0b20*/ 	.word	0x00000015
        /*0b24*/ 	.word	0x00000020
        /*0b28*/ 	.short	0x010a
        /*0b2a*/ 	.byte	0xff
	.zero		1


	//   ....[159]....
        /*0b2c*/ 	.word	0x0000b6f0
        /*0b30*/ 	.word	0x00000015
        /*0b34*/ 	.word	0x00000020
        /*0b38*/ 	.short	0x010a
        /*0b3a*/ 	.byte	0xff
	.zero		1


	//   ....[160]....
        /*0b3c*/ 	.word	0x0000b740
        /*0b40*/ 	.word	0x00000015
        /*0b44*/ 	.word	0x00000020
        /*0b48*/ 	.short	0x010a
        /*0b4a*/ 	.byte	0xff
	.zero		1


	//   ....[161]....
        /*0b4c*/ 	.word	0x0000b790
        /*0b50*/ 	.word	0x00000015
        /*0b54*/ 	.word	0x00000020
        /*0b58*/ 	.short	0x010a
        /*0b5a*/ 	.byte	0xff
	.zero		1


	//----- nvinfo : EIATTR_NUM_MBARRIERS
	.align		4
.L_47:
        /*0b5c*/ 	.byte	0x03, 0x38
        /*0b5e*/ 	.short	0x001e


	//----- nvinfo : EIATTR_EXIT_INSTR_OFFSETS
	.align		4
        /*0b60*/ 	.byte	0x04, 0x1c
        /*0b62*/ 	.short	(.L_49 - .L_48)


	//   ....[0]....
.L_48:
        /*0b64*/ 	.word	0x00002ad0


	//   ....[1]....
        /*0b68*/ 	.word	0x00002fc0


	//   ....[2]....
        /*0b6c*/ 	.word	0x00003020


	//   ....[3]....
        /*0b70*/ 	.word	0x00004150


	//   ....[4]....
        /*0b74*/ 	.word	0x000058b0


	//   ....[5]....
        /*0b78*/ 	.word	0x000058f0


	//   ....[6]....
        /*0b7c*/ 	.word	0x0000a900


	//   ....[7]....
        /*0b80*/ 	.word	0x0000a980


	//   ....[8]....
        /*0b84*/ 	.word	0x0000a9b0


	//   ....[9]....
        /*0b88*/ 	.word	0x0000aa20


	//----- nvinfo : EIATTR_MAX_THREADS
	.align		4
.L_49:
        /*0b8c*/ 	.byte	0x04, 0x05
        /*0b8e*/ 	.short	(.L_51 - .L_50)
.L_50:
        /*0b90*/ 	.word	0x00000100
        /*0b94*/ 	.word	0x00000001
        /*0b98*/ 	.word	0x00000001


	//----- nvinfo : EIATTR_CRS_STACK_SIZE
	.align		4
.L_51:
        /*0b9c*/ 	.byte	0x04, 0x1e
        /*0b9e*/ 	.short	(.L_53 - .L_52)
.L_52:
        /*0ba0*/ 	.word	0x00000000


	//----- nvinfo : EIATTR_CBANK_PARAM_SIZE
	.align		4
.L_53:
        /*0ba4*/ 	.byte	0x03, 0x19
        /*0ba6*/ 	.short	0x0800


	//----- nvinfo : EIATTR_PARAM_CBANK
	.align		4
        /*0ba8*/ 	.byte	0x04, 0x0a
        /*0baa*/ 	.short	(.L_55 - .L_54)
	.align		4
.L_54:
        /*0bac*/ 	.word	index@(.nv.constant0._ZN7cutlass13device_kernelINS_4gemm6kernel13GemmUniversalIN4cute5tupleIJiiiiEEENS1_10collective13CollectiveMmaINS1_35MainloopSm100TmaUmmaWarpSpecializedILi2ELi2ELi4ENS5_IJNS4_1CILi1EEENSA_ILi8EEESB_EEEEENS5_IJNSA_ILi64EEENSA_ILi256EEESF_EEEfNS5_IJlSB_lEEEfSI_NS4_8TiledMMAINS4_8MMA_AtomIJNS4_17SM100_MMA_TF32_SSINS_10tfloat32_tESM_fLi64ELi256ELNS4_4UMMA5MajorE0ELSO_0ELNSN_7ScaleInE0ELSP_0EEEEEENS4_6LayoutINS5_IJSB_SB_SB_EEENS5_IJNSA_ILi0EEESU_SU_EEEEENS5_IJNS4_10UnderscoreESX_SX_EEEEENS4_23SM90_TMA_LOAD_MULTICASTENS4_14ComposedLayoutINS4_7SwizzleILi3ELi4ELi3EEENS4_18smem_ptr_flag_bitsILi32EEENSS_INS5_IJSC_NSA_ILi32EEEEEENS5_IJS16_SB_EEEEEEEvNS4_8identityENS4_13SM90_TMA_LOADES1A_vS1B_EENS_8epilogue10collective18CollectiveEpilogueINS1E_23Sm100TmaWarpSpecializedILi4ELi2ELi16ELb1ELb0EEEJSH_NS5_IJNSS_ISF_SB_EENSS_IS16_SB_EEEEEfSI_fSI_NS1E_6fusion15FusionCallbacksIS1I_NS1M_17LinearCombinationIffffLNS_15FloatRoundStyleE2EEESH_S1L_JEEENS4_5SM1004TMEM4LOAD26SM100_TMEM_LOAD_16dp128b8xES1C_S1A_NS4_17SM75_U32x4_LDSM_NENS4_14SM90_TMA_STOREES1A_NS4_17SM90_U32x4_STSM_NENS4_39AutoVectorizingCopyWithAssumedAlignmentILi128EEEEEEvvEEEEvNT_6ParamsE)
        /*0bb0*/ 	.short	0x0380
        /*0bb2*/ 	.short	0x0800


	//----- nvinfo : EIATTR_SW_WAR
	.align		4
.L_55:
        /*0bb4*/ 	.byte	0x04, 0x36
        /*0bb6*/ 	.short	(.L_57 - .L_56)
.L_56:
        /*0bb8*/ 	.word	0x00000008
.L_57:


//--------------------- .nv.callgraph             --------------------------
	.section	.nv.callgraph,"",@"SHT_CUDA_CALLGRAPH"
	.align	4
	.sectionentsize	8
	.align		4
        /*0000*/ 	.word	0x00000000
	.align		4
        /*0004*/ 	.word	0xffffffff
	.align		4
        /*0008*/ 	.word	index@(_ZN7cutlass13device_kernelINS_4gemm6kernel13GemmUniversalIN4cute5tupleIJiiiiEEENS1_10collective13CollectiveMmaINS1_35MainloopSm100TmaUmmaWarpSpecializedILi2ELi2ELi4ENS5_IJNS4_1CILi1EEENSA_ILi8EEESB_EEEEENS5_IJNSA_ILi64EEENSA_ILi256EEESF_EEEfNS5_IJlSB_lEEEfSI_NS4_8TiledMMAINS4_8MMA_AtomIJNS4_17SM100_MMA_TF32_SSINS_10tfloat32_tESM_fLi64ELi256ELNS4_4UMMA5MajorE0ELSO_0ELNSN_7ScaleInE0ELSP_0EEEEEENS4_6LayoutINS5_IJSB_SB_SB_EEENS5_IJNSA_ILi0EEESU_SU_EEEEENS5_IJNS4_10UnderscoreESX_SX_EEEEENS4_23SM90_TMA_LOAD_MULTICASTENS4_14ComposedLayoutINS4_7SwizzleILi3ELi4ELi3EEENS4_18smem_ptr_flag_bitsILi32EEENSS_INS5_IJSC_NSA_ILi32EEEEEENS5_IJS16_SB_EEEEEEEvNS4_8identityENS4_13SM90_TMA_LOADES1A_vS1B_EENS_8epilogue10collective18CollectiveEpilogueINS1E_23Sm100TmaWarpSpecializedILi4ELi2ELi16ELb1ELb0EEEJSH_NS5_IJNSS_ISF_SB_EENSS_IS16_SB_EEEEEfSI_fSI_NS1E_6fusion15FusionCallbacksIS1I_NS1M_17LinearCombinationIffffLNS_15FloatRoundStyleE2EEESH_S1L_JEEENS4_5SM1004TMEM4LOAD26SM100_TMEM_LOAD_16dp128b8xES1C_S1A_NS4_17SM75_U32x4_LDSM_NENS4_14SM90_TMA_STOREES1A_NS4_17SM90_U32x4_STSM_NENS4_39AutoVectorizingCopyWithAssumedAlignmentILi128EEEEEEvvEEEEvNT_6ParamsE)
	.align		4
        /*000c*/ 	.word	index@(__assertfail)
	.align		4
        /*0010*/ 	.word	0x00000000
	.align		4
        /*0014*/ 	.word	0xfffffffe
	.align		4
        /*0018*/ 	.word	0x00000000
	.align		4
        /*001c*/ 	.word	0xfffffffd
	.align		4
        /*0020*/ 	.word	0x00000000
	.align		4
        /*0024*/ 	.word	0xfffffffc


//--------------------- .nv.constant4             --------------------------
	.section	.nv.constant4,"a",@progbits
	.align	8
	.align		8
.nv.constant4:
        /*0000*/ 	.dword	__assertfail
	.align		8
        /*0008*/ 	.dword	__unnamed_1
	.align		8
        /*0010*/ 	.dword	__unnamed_2
	.align		8
        /*0018*/ 	.dword	_ZN40_INTERNAL_f2622ddd_4_k_cu_4ce1b093_173254cuda3std3__45__cpo5beginE
	.align		8
        /*0020*/ 	.dword	_ZN40_INTERNAL_f2622ddd_4_k_cu_4ce1b093_173254cuda3std3__45__cpo3endE
	.align		8
        /*0028*/ 	.dword	_ZN40_INTERNAL_f2622ddd_4_k_cu_4ce1b093_173254cuda3std3__45__cpo6cbeginE
	.align		8
        /*0030*/ 	.dword	_ZN40_INTERNAL_f2622ddd_4_k_cu_4ce1b093_173254cuda3std3__45__cpo4cendE
	.align		8
        /*0038*/ 	.dword	_ZN40_INTERNAL_f2622ddd_4_k_cu_4ce1b093_173254cuda3std3__442_GLOBAL__N__f2622ddd_4_k_cu_4ce1b093_173256ignoreE
	.align		8
        /*0040*/ 	.dword	_ZN40_INTERNAL_f2622ddd_4_k_cu_4ce1b093_173254cuda3std3__419piecewise_constructE
	.align		8
        /*0048*/ 	.dword	_ZN40_INTERNAL_f2622ddd_4_k_cu_4ce1b093_173254cuda3std3__48in_placeE
	.align		8
        /*0050*/ 	.dword	_ZN40_INTERNAL_f2622ddd_4_k_cu_4ce1b093_173254cuda3std6ranges3__45__cpo4swapE
	.align		8
        /*0058*/ 	.dword	_ZN40_INTERNAL_f2622ddd_4_k_cu_4ce1b093_173254cuda3std6ranges3__45__cpo9iter_moveE
	.align		8
        /*0060*/ 	.dword	_ZN40_INTERNAL_f2622ddd_4_k_cu_4ce1b093_173254cute7productE
	.align		8
        /*0068*/ 	.dword	_ZN40_INTERNAL_f2622ddd_4_k_cu_4ce1b093_173254cute1_E
	.align		8
        /*0070*/ 	.dword	$str$25
	.align		8
        /*0078*/ 	.dword	$str$26
	.align		8
        /*0080*/ 	.dword	$str$27
	.align		8
        /*0088*/ 	.dword	$str$28


//--------------------- .text._ZN7cutlass13device_kernelINS_4gemm6kernel13GemmUniversalIN4cute5tupleIJiiiiEEENS1_10collective13CollectiveMmaINS1_35MainloopSm100TmaUmmaWarpSpecializedILi2ELi2ELi4ENS5_IJNS4_1CILi1EEENSA_ILi8EEESB_EEEEENS5_IJNSA_ILi64EEENSA_ILi256EEESF_EEEfNS5_IJlSB_lEEEfSI_NS4_8TiledMMAINS4_8MMA_AtomIJNS4_17SM100_MMA_TF32_SSINS_10tfloat32_tESM_fLi64ELi256ELNS4_4UMMA5MajorE0ELSO_0ELNSN_7ScaleInE0ELSP_0EEEEEENS4_6LayoutINS5_IJSB_SB_SB_EEENS5_IJNSA_ILi0EEESU_SU_EEEEENS5_IJNS4_10UnderscoreESX_SX_EEEEENS4_23SM90_TMA_LOAD_MULTICASTENS4_14ComposedLayoutINS4_7SwizzleILi3ELi4ELi3EEENS4_18smem_ptr_flag_bitsILi32EEENSS_INS5_IJSC_NSA_ILi32EEEEEENS5_IJS16_SB_EEEEEEEvNS4_8identityENS4_13SM90_TMA_LOADES1A_vS1B_EENS_8epilogue10collective18CollectiveEpilogueINS1E_23Sm100TmaWarpSpecializedILi4ELi2ELi16ELb1ELb0EEEJSH_NS5_IJNSS_ISF_SB_EENSS_IS16_SB_EEEEEfSI_fSI_NS1E_6fusion15FusionCallbacksIS1I_NS1M_17LinearCombinationIffffLNS_15FloatRoundStyleE2EEESH_S1L_JEEENS4_5SM1004TMEM4LOAD26SM100_TMEM_LOAD_16dp128b8xES1C_S1A_NS4_17SM75_U32x4_LDSM_NENS4_14SM90_TMA_STOREES1A_NS4_17SM90_U32x4_STSM_NENS4_39AutoVectorizingCopyWithAssumedAlignmentILi128EEEEEEvvEEEEvNT_6ParamsE --------------------------
	.section	.text._ZN7cutlass13device_kernelINS_4gemm6kernel13GemmUniversalIN4cute5tupleIJiiiiEEENS1_10collective13CollectiveMmaINS1_35MainloopSm100TmaUmmaWarpSpecializedILi2ELi2ELi4ENS5_IJNS4_1CILi1EEENSA_ILi8EEESB_EEEEENS5_IJNSA_ILi64EEENSA_ILi256EEESF_EEEfNS5_IJlSB_lEEEfSI_NS4_8TiledMMAINS4_8MMA_AtomIJNS4_17SM100_MMA_TF32_SSINS_10tfloat32_tESM_fLi64ELi256ELNS4_4UMMA5MajorE0ELSO_0ELNSN_7ScaleInE0ELSP_0EEEEEENS4_6LayoutINS5_IJSB_SB_SB_EEENS5_IJNSA_ILi0EEESU_SU_EEEEENS5_IJNS4_10UnderscoreESX_SX_EEEEENS4_23SM90_TMA_LOAD_MULTICASTENS4_14ComposedLayoutINS4_7SwizzleILi3ELi4ELi3EEENS4_18smem_ptr_flag_bitsILi32EEENSS_INS5_IJSC_NSA_ILi32EEEEEENS5_IJS16_SB_EEEEEEEvNS4_8identityENS4_13SM90_TMA_LOADES1A_vS1B_EENS_8epilogue10collective18CollectiveEpilogueINS1E_23Sm100TmaWarpSpecializedILi4ELi2ELi16ELb1ELb0EEEJSH_NS5_IJNSS_ISF_SB_EENSS_IS16_SB_EEEEEfSI_fSI_NS1E_6fusion15FusionCallbacksIS1I_NS1M_17LinearCombinationIffffLNS_15FloatRoundStyleE2EEESH_S1L_JEEENS4_5SM1004TMEM4LOAD26SM100_TMEM_LOAD_16dp128b8xES1C_S1A_NS4_17SM75_U32x4_LDSM_NENS4_14SM90_TMA_STOREES1A_NS4_17SM90_U32x4_STSM_NENS4_39AutoVectorizingCopyWithAssumedAlignmentILi128EEEEEEvvEEEEvNT_6ParamsE,"ax",@progbits
	.align	128
.text._ZN7cutlass13device_kernelINS_4gemm6kernel13GemmUniversalIN4cute5tupleIJiiiiEEENS1_10collective13CollectiveMmaINS1_35MainloopSm100TmaUmmaWarpSpecializedILi2ELi2ELi4ENS5_IJNS4_1CILi1EEENSA_ILi8EEESB_EEEEENS5_IJNSA_ILi64EEENSA_ILi256EEESF_EEEfNS5_IJlSB_lEEEfSI_NS4_8TiledMMAINS4_8MMA_AtomIJNS4_17SM100_MMA_TF32_SSINS_10tfloat32_tESM_fLi64ELi256ELNS4_4UMMA5MajorE0ELSO_0ELNSN_7ScaleInE0ELSP_0EEEEEENS4_6LayoutINS5_IJSB_SB_SB_EEENS5_IJNSA_ILi0EEESU_SU_EEEEENS5_IJNS4_10UnderscoreESX_SX_EEEEENS4_23SM90_TMA_LOAD_MULTICASTENS4_14ComposedLayoutINS4_7SwizzleILi3ELi4ELi3EEENS4_18smem_ptr_flag_bitsILi32EEENSS_INS5_IJSC_NSA_ILi32EEEEEENS5_IJS16_SB_EEEEEEEvNS4_8identityENS4_13SM90_TMA_LOADES1A_vS1B_EENS_8epilogue10collective18CollectiveEpilogueINS1E_23Sm100TmaWarpSpecializedILi4ELi2ELi16ELb1ELb0EEEJSH_NS5_IJNSS_ISF_SB_EENSS_IS16_SB_EEEEEfSI_fSI_NS1E_6fusion15FusionCallbacksIS1I_NS1M_17LinearCombinationIffffLNS_15FloatRoundStyleE2EEESH_S1L_JEEENS4_5SM1004TMEM4LOAD26SM100_TMEM_LOAD_16dp128b8xES1C_S1A_NS4_17SM75_U32x4_LDSM_NENS4_14SM90_TMA_STOREES1A_NS4_17SM90_U32x4_STSM_NENS4_39AutoVectorizingCopyWithAssumedAlignmentILi128EEEEEEvvEEEEvNT_6ParamsE:
        .type           _ZN7cutlass13device_kernelINS_4gemm6kernel13GemmUniversalIN4cute5tupleIJiiiiEEENS1_10collective13CollectiveMmaINS1_35MainloopSm100TmaUmmaWarpSpecializedILi2ELi2ELi4ENS5_IJNS4_1CILi1EEENSA_ILi8EEESB_EEEEENS5_IJNSA_ILi64EEENSA_ILi256EEESF_EEEfNS5_IJlSB_lEEEfSI_NS4_8TiledMMAINS4_8MMA_AtomIJNS4_17SM100_MMA_TF32_SSINS_10tfloat32_tESM_fLi64ELi256ELNS4_4UMMA5MajorE0ELSO_0ELNSN_7ScaleInE0ELSP_0EEEEEENS4_6LayoutINS5_IJSB_SB_SB_EEENS5_IJNSA_ILi0EEESU_SU_EEEEENS5_IJNS4_10UnderscoreESX_SX_EEEEENS4_23SM90_TMA_LOAD_MULTICASTENS4_14ComposedLayoutINS4_7SwizzleILi3ELi4ELi3EEENS4_18smem_ptr_flag_bitsILi32EEENSS_INS5_IJSC_NSA_ILi32EEEEEENS5_IJS16_SB_EEEEEEEvNS4_8identityENS4_13SM90_TMA_LOADES1A_vS1B_EENS_8epilogue10collective18CollectiveEpilogueINS1E_23Sm100TmaWarpSpecializedILi4ELi2ELi16ELb1ELb0EEEJSH_NS5_IJNSS_ISF_SB_EENSS_IS16_SB_EEEEEfSI_fSI_NS1E_6fusion15FusionCallbacksIS1I_NS1M_17LinearCombinationIffffLNS_15FloatRoundStyleE2EEESH_S1L_JEEENS4_5SM1004TMEM4LOAD26SM100_TMEM_LOAD_16dp128b8xES1C_S1A_NS4_17SM75_U32x4_LDSM_NENS4_14SM90_TMA_STOREES1A_NS4_17SM90_U32x4_STSM_NENS4_39AutoVectorizingCopyWithAssumedAlignmentILi128EEEEEEvvEEEEvNT_6ParamsE,@function
        .size           _ZN7cutlass13device_kernelINS_4gemm6kernel13GemmUniversalIN4cute5tupleIJiiiiEEENS1_10collective13CollectiveMmaINS1_35MainloopSm100TmaUmmaWarpSpecializedILi2ELi2ELi4ENS5_IJNS4_1CILi1EEENSA_ILi8EEESB_EEEEENS5_IJNSA_ILi64EEENSA_ILi256EEESF_EEEfNS5_IJlSB_lEEEfSI_NS4_8TiledMMAINS4_8MMA_AtomIJNS4_17SM100_MMA_TF32_SSINS_10tfloat32_tESM_fLi64ELi256ELNS4_4UMMA5MajorE0ELSO_0ELNSN_7ScaleInE0ELSP_0EEEEEENS4_6LayoutINS5_IJSB_SB_SB_EEENS5_IJNSA_ILi0EEESU_SU_EEEEENS5_IJNS4_10UnderscoreESX_SX_EEEEENS4_23SM90_TMA_LOAD_MULTICASTENS4_14ComposedLayoutINS4_7SwizzleILi3ELi4ELi3EEENS4_18smem_ptr_flag_bitsILi32EEENSS_INS5_IJSC_NSA_ILi32EEEEEENS5_IJS16_SB_EEEEEEEvNS4_8identityENS4_13SM90_TMA_LOADES1A_vS1B_EENS_8epilogue10collective18CollectiveEpilogueINS1E_23Sm100TmaWarpSpecializedILi4ELi2ELi16ELb1ELb0EEEJSH_NS5_IJNSS_ISF_SB_EENSS_IS16_SB_EEEEEfSI_fSI_NS1E_6fusion15FusionCallbacksIS1I_NS1M_17LinearCombinationIffffLNS_15FloatRoundStyleE2EEESH_S1L_JEEENS4_5SM1004TMEM4LOAD26SM100_TMEM_LOAD_16dp128b8xES1C_S1A_NS4_17SM75_U32x4_LDSM_NENS4_14SM90_TMA_STOREES1A_NS4_17SM90_U32x4_STSM_NENS4_39AutoVectorizingCopyWithAssumedAlignmentILi128EEEEEEvvEEEEvNT_6ParamsE,(.L_x_221 - _ZN7cutlass13device_kernelINS_4gemm6kernel13GemmUniversalIN4cute5tupleIJiiiiEEENS1_10collective13CollectiveMmaINS1_35MainloopSm100TmaUmmaWarpSpecializedILi2ELi2ELi4ENS5_IJNS4_1CILi1EEENSA_ILi8EEESB_EEEEENS5_IJNSA_ILi64EEENSA_ILi256EEESF_EEEfNS5_IJlSB_lEEEfSI_NS4_8TiledMMAINS4_8MMA_AtomIJNS4_17SM100_MMA_TF32_SSINS_10tfloat32_tESM_fLi64ELi256ELNS4_4UMMA5MajorE0ELSO_0ELNSN_7ScaleInE0ELSP_0EEEEEENS4_6LayoutINS5_IJSB_SB_SB_EEENS5_IJNSA_ILi0EEESU_SU_EEEEENS5_IJNS4_10UnderscoreESX_SX_EEEEENS4_23SM90_TMA_LOAD_MULTICASTENS4_14ComposedLayoutINS4_7SwizzleILi3ELi4ELi3EEENS4_18smem_ptr_flag_bitsILi32EEENSS_INS5_IJSC_NSA_ILi32EEEEEENS5_IJS16_SB_EEEEEEEvNS4_8identityENS4_13SM90_TMA_LOADES1A_vS1B_EENS_8epilogue10collective18CollectiveEpilogueINS1E_23Sm100TmaWarpSpecializedILi4ELi2ELi16ELb1ELb0EEEJSH_NS5_IJNSS_ISF_SB_EENSS_IS16_SB_EEEEEfSI_fSI_NS1E_6fusion15FusionCallbacksIS1I_NS1M_17LinearCombinationIffffLNS_15FloatRoundStyleE2EEESH_S1L_JEEENS4_5SM1004TMEM4LOAD26SM100_TMEM_LOAD_16dp128b8xES1C_S1A_NS4_17SM75_U32x4_LDSM_NENS4_14SM90_TMA_STOREES1A_NS4_17SM90_U32x4_STSM_NENS4_39AutoVectorizingCopyWithAssumedAlignmentILi128EEEEEEvvEEEEvNT_6ParamsE)
        .other          _ZN7cutlass13device_kernelINS_4gemm6kernel13GemmUniversalIN4cute5tupleIJiiiiEEENS1_10collective13CollectiveMmaINS1_35MainloopSm100TmaUmmaWarpSpecializedILi2ELi2ELi4ENS5_IJNS4_1CILi1EEENSA_ILi8EEESB_EEEEENS5_IJNSA_ILi64EEENSA_ILi256EEESF_EEEfNS5_IJlSB_lEEEfSI_NS4_8TiledMMAINS4_8MMA_AtomIJNS4_17SM100_MMA_TF32_SSINS_10tfloat32_tESM_fLi64ELi256ELNS4_4UMMA5MajorE0ELSO_0ELNSN_7ScaleInE0ELSP_0EEEEEENS4_6LayoutINS5_IJSB_SB_SB_EEENS5_IJNSA_ILi0EEESU_SU_EEEEENS5_IJNS4_10UnderscoreESX_SX_EEEEENS4_23SM90_TMA_LOAD_MULTICASTENS4_14ComposedLayoutINS4_7SwizzleILi3ELi4ELi3EEENS4_18smem_ptr_flag_bitsILi32EEENSS_INS5_IJSC_NSA_ILi32EEEEEENS5_IJS16_SB_EEEEEEEvNS4_8identityENS4_13SM90_TMA_LOADES1A_vS1B_EENS_8epilogue10collective18CollectiveEpilogueINS1E_23Sm100TmaWarpSpecializedILi4ELi2ELi16ELb1ELb0EEEJSH_NS5_IJNSS_ISF_SB_EENSS_IS16_SB_EEEEEfSI_fSI_NS1E_6fusion15FusionCallbacksIS1I_NS1M_17LinearCombinationIffffLNS_15FloatRoundStyleE2EEESH_S1L_JEEENS4_5SM1004TMEM4LOAD26SM100_TMEM_LOAD_16dp128b8xES1C_S1A_NS4_17SM75_U32x4_LDSM_NENS4_14SM90_TMA_STOREES1A_NS4_17SM90_U32x4_STSM_NENS4_39AutoVectorizingCopyWithAssumedAlignmentILi128EEEEEEvvEEEEvNT_6ParamsE,@"STO_CUDA_ENTRY STV_DEFAULT"
_ZN7cutlass13device_kernelINS_4gemm6kernel13GemmUniversalIN4cute5tupleIJiiiiEEENS1_10collective13CollectiveMmaINS1_35MainloopSm100TmaUmmaWarpSpecializedILi2ELi2ELi4ENS5_IJNS4_1CILi1EEENSA_ILi8EEESB_EEEEENS5_IJNSA_ILi64EEENSA_ILi256EEESF_EEEfNS5_IJlSB_lEEEfSI_NS4_8TiledMMAINS4_8MMA_AtomIJNS4_17SM100_MMA_TF32_SSINS_10tfloat32_tESM_fLi64ELi256ELNS4_4UMMA5MajorE0ELSO_0ELNSN_7ScaleInE0ELSP_0EEEEEENS4_6LayoutINS5_IJSB_SB_SB_EEENS5_IJNSA_ILi0EEESU_SU_EEEEENS5_IJNS4_10UnderscoreESX_SX_EEEEENS4_23SM90_TMA_LOAD_MULTICASTENS4_14ComposedLayoutINS4_7SwizzleILi3ELi4ELi3EEENS4_18smem_ptr_flag_bitsILi32EEENSS_INS5_IJSC_NSA_ILi32EEEEEENS5_IJS16_SB_EEEEEEEvNS4_8identityENS4_13SM90_TMA_LOADES1A_vS1B_EENS_8epilogue10collective18CollectiveEpilogueINS1E_23Sm100TmaWarpSpecializedILi4ELi2ELi16ELb1ELb0EEEJSH_NS5_IJNSS_ISF_SB_EENSS_IS16_SB_EEEEEfSI_fSI_NS1E_6fusion15FusionCallbacksIS1I_NS1M_17LinearCombinationIffffLNS_15FloatRoundStyleE2EEESH_S1L_JEEENS4_5SM1004TMEM4LOAD26SM100_TMEM_LOAD_16dp128b8xES1C_S1A_NS4_17SM75_U32x4_LDSM_NENS4_14SM90_TMA_STOREES1A_NS4_17SM90_U32x4_STSM_NENS4_39AutoVectorizingCopyWithAssumedAlignmentILi128EEEEEEvvEEEEvNT_6ParamsE:
[----:B------:R-:W1:Y:S01]  /*0000*/  LDC R1, c[0x0][0x37c] ;  /* 0x0000df00ff017b82 */ /* 0x000e620000000800 */
[----:B------:R-:W2:Y:S01]  /*0010*/  S2R R76, SR_TID.X ;  /* 0x00000000004c7919 */ /* 0x000ea20000002100 */
[----:B------:R-:W3:Y:S01]  /*0020*/  LDCU.64 UR8, c[0x0][0x890] ;  /* 0x00011200ff0877ac */ /* 0x000ee20008000a00 */
[----:B------:R-:W-:Y:S02]  /*0030*/  PRMT R64, RZ, 0x7610, R64 ;  /* 0x00007610ff407816 */ /* 0x000fe40000000040 */
[----:B------:R-:W-:Y:S01]  /*0040*/  ELECT P3, URZ, PT ;  /* 0x0000000000ff782f */ /* 0x000fe20003860000 */
[----:B---3--:R-:W-:-:S04]  /*0050*/  UISETP.NE.U32.AND UP0, UPT, UR8, URZ, UPT ;  /* 0x000000ff0800728c */ /* 0x008fc8000bf05070 */
[----:B------:R-:W-:Y:S01]  /*0060*/  UISETP.NE.AND.EX UP0, UPT, UR9, URZ, UPT, UP0 ;  /* 0x000000ff0900728c */ /* 0x000fe2000bf05300 */
[----:B--2---:R-:W-:-:S05]  /*0070*/  SHF.R.U32.HI R65, RZ, 0x5, R76 ;  /* 0x00000005ff417819 */ /* 0x004fca000001164c */
[----:B------:R-:W2:Y:S02]  /*0080*/  SHFL.IDX PT, R0, R65, RZ, 0x1f ;  /* 0x00001fff41007589 */ /* 0x000ea400000e0000 */
[----:B--2---:R-:W-:Y:S01]  /*0090*/  R2UR UR17, R0 ;  /* 0x00000000001172ca */ /* 0x004fe200000e0000 */
[----:B-1----:R-:W-:-:S14]  /*00a0*/  BRA.U UP0, `(.L_x_0) ;  /* 0x0000000100307547 */ /* 0x002fdc000b800000 */
[----:B------:R-:W1:Y:S02]  /*00b0*/  LDCU.64 UR4, c[0x0][0x888] ;  /* 0x00011100ff0477ac */ /* 0x000e640008000a00 */
[----:B-1----:R-:W-:-:S04]  /*00c0*/  UISETP.NE.U32.AND UP0, UPT, UR4, URZ, UPT ;  /* 0x000000ff0400728c */ /* 0x002fc8000bf05070 */
[----:B------:R-:W-:-:S09]  /*00d0*/  UISETP.NE.AND.EX UP0, UPT, UR5, URZ, UPT, UP0 ;  /* 0x000000ff0500728c */ /* 0x000fd2000bf05300 */
[----:B------:R-:W-:Y:S05]  /*00e0*/  BRA.U !UP0, `(.L_x_1) ;  /* 0x0000000108147547 */ /* 0x000fea000b800000 */
[----:B------:R-:W1:Y:S01]  /*00f0*/  LDC.64 R26, c[0x0][0x888] ;  /* 0x00022200ff1a7b82 */ /* 0x000e620000000a00 */
[----:B------:R-:W1:Y:S02]  /*0100*/  LDCU.64 UR4, c[0x0][0x358] ;  /* 0x00006b00ff0477ac */ /* 0x000e640008000a00 */
[----:B-1----:R1:W5:Y:S01]  /*0110*/  LDG.E R26, desc[UR4][R26.64] ;  /* 0x000000041a1a7981 */ /* 0x002362000c1e1900 */
[----:B------:R-:W-:Y:S01]  /*0120*/  HFMA2 R64, -RZ, RZ, 0, 5.9604644775390625e-08 ;  /* 0x00000001ff407431 */ /* 0x000fe200000001ff */
[----:B------:R-:W-:Y:S05]  /*0130*/  BRA `(.L_x_0) ;  /* 0x00000000000c7947 */ /* 0x000fea0003800000 */
.L_x_1:
[----:B------:R-:W1:Y:S01]  /*0140*/  LDCU UR4, c[0x0][0x880] ;  /* 0x00011000ff0477ac */ /* 0x000e620008000800 */
[----:B------:R-:W-:Y:S01]  /*0150*/  HFMA2 R64, -RZ, RZ, 0, 5.9604644775390625e-08 ;  /* 0x00000001ff407431 */ /* 0x000fe200000001ff */
[----:B-1----:R-:W-:-:S07]  /*0160*/  MOV R26, UR4 ;  /* 0x00000004001a7c02 */ /* 0x002fce0008000f00 */
.L_x_0:
[----:B------:R-:W2:Y:S02]  /*0170*/  LDCU.64 UR4, c[0x0][0x8b0] ;  /* 0x00011600ff0477ac */ /* 0x000ea40008000a00 */
[----:B--2---:R-:W-:-:S04]  /*0180*/  UISETP.NE.U32.AND UP0, UPT, UR4, URZ, UPT ;  /* 0x000000ff0400728c */ /* 0x004fc8000bf05070 */
[----:B------:R-:W-:-:S09]  /*0190*/  UISETP.NE.AND.EX UP0, UPT, UR5, URZ, UPT, UP0 ;  /* 0x000000ff0500728c */ /* 0x000fd2000bf05300 */
[----:B------:R-:W-:Y:S05]  /*01a0*/  BRA.U UP0, `(.L_x_2) ;  /* 0x0000000100287547 */ /* 0x000fea000b800000 */
[----:B------:R-:W2:Y:S02]  /*01b0*/  LDCU.64 UR4, c[0x0][0x8a8] ;  /* 0x00011500ff0477ac */ /* 0x000ea40008000a00 */
[----:B--2---:R-:W-:-:S04]  /*01c0*/  UISETP.NE.U32.AND UP0, UPT, UR4, URZ, UPT ;  /* 0x000000ff0400728c */ /* 0x004fc8000bf05070 */
[----:B------:R-:W-:-:S09]  /*01d0*/  UISETP.NE.AND.EX UP0, UPT, UR5, URZ, UPT, UP0 ;  /* 0x000000ff0500728c */ /* 0x000fd2000bf05300 */
[----:B------:R-:W-:Y:S05]  /*01e0*/  BRA.U !UP0, `(.L_x_3) ;  /* 0x0000000108107547 */ /* 0x000fea000b800000 */
[----:B------:R-:W2:Y:S01]  /*01f0*/  LDC.64 R24, c[0x0][0x8a8] ;  /* 0x00022a00ff187b82 */ /* 0x000ea20000000a00 */
[----:B------:R-:W2:Y:S02]  /*0200*/  LDCU.64 UR4, c[0x0][0x358] ;  /* 0x00006b00ff0477ac */ /* 0x000ea40008000a00 */
[----:B--2---:R2:W5:Y:S01]  /*0210*/  LDG.E R24, desc[UR4][R24.64] ;  /* 0x0000000418187981 */ /* 0x004562000c1e1900 */
[----:B------:R-:W-:Y:S05]  /*0220*/  BRA `(.L_x_2) ;  /* 0x0000000000087947 */ /* 0x000fea0003800000 */
.L_x_3:
[----:B------:R-:W2:Y:S02]  /*0230*/  LDCU UR4, c[0x0][0x8a0] ;  /* 0x00011400ff0477ac */ /* 0x000ea40008000800 */
[----:B--2---:R-:W-:Y:S02]  /*0240*/  MOV R24, UR4 ;  /* 0x0000000400187c02 */ /* 0x004fe40008000f00 */
.L_x_2:
[----:B------:R-:W-:Y:S01]  /*0250*/  IMAD.U32 R0, RZ, RZ, UR17 ;  /* 0x00000011ff007e24 */ /* 0x000fe2000f8e00ff */
[----:B------:R-:W-:Y:S04]  /*0260*/  BSSY.RECONVERGENT B0, `(.L_x_4) ;  /* 0x000000c000007945 */ /* 0x000fe80003800200 */
[C---:B------:R-:W-:Y:S02]  /*0270*/  ISETP.NE.OR P1, PT, R0.reuse, 0x1, !P3 ;  /* 0x000000010000780c */ /* 0x040fe40005f25670 */
[----:B------:R-:W-:-:S11]  /*0280*/  ISETP.NE.OR P0, PT, R0, 0x3, !P3 ;  /* 0x000000030000780c */ /* 0x000fd60005f05670 */
[----:B------:R-:W-:Y:S05]  /*0290*/  @P1 BRA `(.L_x_5) ;  /* 0x0000000000201947 */ /* 0x000fea0003800000 */
[----:B------:R-:W3:Y:S02]  /*02a0*/  LDCU.64 UR4, c[0x0][0x348] ;  /* 0x00006900ff0477ac */ /* 0x000ee40008000a00 */
[----:B---3--:R-:W-:Y:S02]  /*02b0*/  UIADD3 UR6, UP1, UPT, UR4, 0x80, URZ ;  /* 0x0000008004067890 */ /* 0x008fe4000ff3e0ff */
[----:B------:R-:W-:Y:S02]  /*02c0*/  UIADD3 UR4, UP0, UPT, UR4, 0x180, URZ ;  /* 0x0000018004047890 */ /* 0x000fe4000ff1e0ff */
[----:B------:R-:W-:Y:S02]  /*02d0*/  UIADD3.X UR7, UPT, UPT, URZ, UR5, URZ, UP1, !UPT ;  /* 0x00000005ff077290 */ /* 0x000fe40008ffe4ff */
[----:B------:R-:W-:-:S07]  /*02e0*/  UIADD3.X UR5, UPT, UPT, URZ, UR5, URZ, UP0, !UPT ;  /* 0x00000005ff057290 */ /* 0x000fce00087fe4ff */
[----:B------:R3:W-:Y:S02]  /*02f0*/  UTMACCTL.PF [UR6] ;  /* 0x00000000060079b9 */ /* 0x0007e40008040000 */
[----:B------:R3:W-:Y:S02]  /*0300*/  UTMACCTL.PF [UR4] ;  /* 0x00000000040079b9 */ /* 0x0007e40008040000 */
[----:B---3--:R-:W-:Y:S01]  /*0310*/  NOP ;  /* 0x0000000000007918 */ /* 0x008fe20000000000 */
.L_x_5:
[----:B------:R-:W-:Y:S05]  /*0320*/  BSYNC.RECONVERGENT B0 ;  /* 0x0000000000007941 */ /* 0x000fea0003800200 */
.L_x_4:
[----:B------:R-:W-:Y:S04]  /*0330*/  BSSY.RECONVERGENT B0, `(.L_x_6) ;  /* 0x000000a000007945 */ /* 0x000fe80003800200 */
        /* <DEDUP_REMOVED lines=9> */
.L_x_7:
[----:B------:R-:W-:Y:S05]  /*03d0*/  BSYNC.RECONVERGENT B0 ;  /* 0x0000000000007941 */ /* 0x000fea0003800200 */
.L_x_6:
[----:B------:R-:W3:Y:S01]  /*03e0*/  LDCU.64 UR4, c[0x0][0x888] ;  /* 0x00011100ff0477ac */ /* 0x000ee20008000a00 */
[----:B------:R-:W-:Y:S02]  /*03f0*/  UISETP.EQ.U32.AND UP1, UPT, UR8, URZ, UPT ;  /* 0x000000ff0800728c */ /* 0x000fe4000bf22070 */
[----:B------:R-:W-:Y:S02]  /*0400*/  UPLOP3.LUT UP3, UPT, UPT, UPT, UPT, 0x80, 0x8 ;  /* 0x000000000008789c */ /* 0x000fe40003f6f070 */
[----:B---3--:R-:W-:-:S04]  /*0410*/  UISETP.NE.U32.AND UP0, UPT, UR4, URZ, UPT ;  /* 0x000000ff0400728c */ /* 0x008fc8000bf05070 */
[----:B------:R-:W-:-:S04]  /*0420*/  UISETP.NE.AND.EX UP0, UPT, UR5, URZ, UPT, UP0 ;  /* 0x000000ff0500728c */ /* 0x000fc8000bf05300 */
[----:B------:R-:W-:-:S04]  /*0430*/  UISETP.EQ.OR.EX UP2, UPT, UR9, URZ, !UP0, UP1 ;  /* 0x000000ff0900728c */ /* 0x000fc8000c742710 */
[----:B------:R-:W-:-:S06]  /*0440*/  UP2UR UR4, UPR, URZ, 0x4 ;  /* 0x00000004ff047883 */ /* 0x000fcc0008000000 */
[----:B------:R-:W-:Y:S01]  /*0450*/  MOV R68, UR4 ;  /* 0x0000000400447c02 */ /* 0x000fe20008000f00 */
[----:B------:R-:W-:Y:S06]  /*0460*/  BRA.U !UP2, `(.L_x_8) ;  /* 0x000000010a207547 */ /* 0x000fec000b800000 */
[----:B------:R-:W-:Y:S01]  /*0470*/  UISETP.NE.U32.AND UP1, UPT, UR8, URZ, UPT ;  /* 0x000000ff0800728c */ /* 0x000fe2000bf25070 */
[----:B-----5:R-:W-:Y:S01]  /*0480*/  FSETP.NEU.AND P0, PT, R26, RZ, PT ;  /* 0x000000ff1a00720b */ /* 0x020fe20003f0d000 */
[----:B------:R-:W-:Y:S02]  /*0490*/  USEL UR4, URZ, 0xffffffff, UP0 ;  /* 0xffffffffff047887 */ /* 0x000fe40008000000 */
[----:B------:R-:W-:-:S10]  /*04a0*/  UISETP.NE.AND.EX UP1, UPT, UR9, URZ, UPT, UP1 ;  /* 0x000000ff0900728c */ /* 0x000fd4000bf25310 */
[----:B------:R-:W-:Y:S01]  /*04b0*/  VOTEU.ANY UP0, P0 ;  /* 0x0000000000ff7886 */ /* 0x000fe20000000100 */
[----:B------:R-:W-:-:S04]  /*04c0*/  @!UP1 USEL UR4, URZ, 0xffffffff, UP0 ;  /* 0xffffffffff049887 */ /* 0x000fc80008000000 */
[----:B------:R-:W-:-:S04]  /*04d0*/  ULOP3.LUT UR4, UR4, 0x1, URZ, 0xc0, !UPT ;  /* 0x0000000104047892 */ /* 0x000fc8000f8ec0ff */
[----:B------:R-:W-:-:S11]  /*04e0*/  UISETP.NE.U32.AND UP3, UPT, UR4, 0x1, UPT ;  /* 0x000000010400788c */ /* 0x000fd6000bf65070 */
.L_x_8:
[----:B------:R-:W3:Y:S01]  /*04f0*/  SHFL.IDX PT, R2, R65, RZ, 0x1f ;  /* 0x00001fff41027589 */ /* 0x000ee200000e0000 */
[----:B------:R-:W-:-:S04]  /*0500*/  UISETP.NE.AND UP0, UPT, UR17, 0x2, UPT ;  /* 0x000000021100788c */ /* 0x000fc8000bf05270 */
[----:B------:R-:W-:Y:S01]  /*0510*/  USEL UR46, URZ, 0x1, UP0 ;  /* 0x00000001ff2e7887 */ /* 0x000fe20008000000 */
[----:B---3--:R-:W-:-:S13]  /*0520*/  ISETP.NE.AND P0, PT, R2, RZ, PT ;  /* 0x000000ff0200720c */ /* 0x008fda0003f05270 */
[----:B------:R-:W-:Y:S05]  /*0530*/  @P0 BRA `(.L_x_9) ;  /* 0x0000000000480947 */ /* 0x000fea0003800000 */
[----:B------:R-:W3:Y:S01]  /*0540*/  S2UR UR4, SR_CgaCtaId ;  /* 0x00000000000479c3 */ /* 0x000ee20000008800 */
[----:B------:R-:W-:Y:S01]  /*0550*/  UMOV UR5, 0x400 ;  /* 0x0000040000057882 */ /* 0x000fe20000000000 */
[----:B------:R-:W-:Y:S01]  /*0560*/  UMOV UR8, 0x1 ;  /* 0x0000000100087882 */ /* 0x000fe20000000000 */
[----:B------:R-:W-:Y:S01]  /*0570*/  UMOV UR6, 0x8 ;  /* 0x0000000800067882 */ /* 0x000fe20000000000 */
[----:B------:R-:W-:-:S04]  /*0580*/  UIADD3 UR8, UPT, UPT, -UR8, 0x100000, URZ ;  /* 0x0010000008087890 */ /* 0x000fc8000fffe1ff */
[----:B------:R-:W-:Y:S02]  /*0590*/  USHF.L.U32 UR9, UR8, 0xb, URZ ;  /* 0x0000000b08097899 */ /* 0x000fe400080006ff */
[----:B------:R-:W-:Y:S02]  /*05a0*/  USHF.L.U32 UR8, UR8, 0x1, URZ ;  /* 0x0000000108087899 */ /* 0x000fe400080006ff */
[----:B------:R-:W-:-:S04]  /*05b0*/  UIADD3 UR6, UPT, UPT, -UR6, 0x100000, URZ ;  /* 0x0010000006067890 */ /* 0x000fc8000fffe1ff */
[----:B------:R-:W-:Y:S02]  /*05c0*/  USHF.L.U32 UR7, UR6, 0xb, URZ ;  /* 0x0000000b06077899 */ /* 0x000fe400080006ff */
[----:B------:R-:W-:Y:S01]  /*05d0*/  USHF.L.U32 UR6, UR6, 0x1, URZ ;  /* 0x0000000106067899 */ /* 0x000fe200080006ff */
[----:B------:R-:W-:Y:S01]  /*05e0*/  ELECT P0, URZ, PT ;  /* 0x0000000000ff782f */ /* 0x000fe20003800000 */
[----:B---3--:R-:W-:Y:S01]  /*05f0*/  ULEA UR4, UR4, UR5, 0x18 ;  /* 0x0000000504047291 */ /* 0x008fe2000f8ec0ff */
[----:B------:R-:W3:Y:S11]  /*0600*/  FENCE.VIEW.ASYNC.S ;  /* 0x00000000000073c6 */ /* 0x000ef60000000000 */
[----:B---3--:R3:W4:Y:S01]  /*0610*/  SYNCS.EXCH.64 URZ, [UR4], UR8 ;  /* 0x0000000804ff75b2 */ /* 0x0087220008000100 */
[----:B------:R3:W1:Y:S01]  /*0620*/  SYNCS.EXCH.64 URZ, [UR4+0x10], UR6 ;  /* 0x0000100604ff75b2 */ /* 0x0006620008000100 */
[----:B------:R3:W1:Y:S01]  /*0630*/  SYNCS.EXCH.64 URZ, [UR4+0x8], UR8 ;  /* 0x0000080804ff75b2 */ /* 0x0006620008000100 */
[----:B------:R3:W1:Y:S01]  /*0640*/  SYNCS.EXCH.64 URZ, [UR4+0x18], UR6 ;  /* 0x0000180604ff75b2 */ /* 0x0006620008000100 */
[----:B------:R-:W-:Y:S01]  /*0650*/  NOP ;  /* 0x0000000000007918 */ /* 0x000fe20000000000 */
.L_x_9:
[----:B------:R-:W2:Y:S01]  /*0660*/  SHFL.IDX PT, R2, R65, RZ, 0x1f ;  /* 0x00001fff41027589 */ /* 0x000ea200000e0000 */
[----:B------:R-:W-:Y:S01]  /*0670*/  NOP ;  /* 0x0000000000007918 */ /* 0x000fe20000000000 */
[----:B--2---:R-:W-:-:S13]  /*0680*/  ISETP.NE.AND P0, PT, R2, 0x1, PT ;  /* 0x000000010200780c */ /* 0x004fda0003f05270 */
[----:B------:R-:W-:Y:S05]  /*0690*/  @P0 BRA `(.L_x_10) ;  /* 0x0000000000580947 */ /* 0x000fea0003800000 */
[----:B---3--:R-:W2:Y:S01]  /*06a0*/  S2UR UR4, SR_CgaCtaId ;  /* 0x00000000000479c3 */ /* 0x008ea20000008800 */
        /* <DEDUP_REMOVED lines=10> */
[----:B--2---:R-:W-:Y:S01]  /*0750*/  ULEA UR4, UR4, UR5, 0x18 ;  /* 0x0000000504047291 */ /* 0x004fe2000f8ec0ff */
[----:B------:R-:W2:Y:S11]  /*0760*/  FENCE.VIEW.ASYNC.S ;  /* 0x00000000000073c6 */ /* 0x000eb60000000000 */
[----:B--2---:R2:W3:Y:S01]  /*0770*/  SYNCS.EXCH.64 URZ, [UR4+0x20], UR8 ;  /* 0x0000200804ff75b2 */ /* 0x0044e20008000100 */
[----:B------:R2:W1:Y:S01]  /*0780*/  SYNCS.EXCH.64 URZ, [UR4+0x40], UR6 ;  /* 0x0000400604ff75b2 */ /* 0x0004620008000100 */
[----:B------:R2:W1:Y:S01]  /*0790*/  SYNCS.EXCH.64 URZ, [UR4+0x28], UR8 ;  /* 0x0000280804ff75b2 */ /* 0x0004620008000100 */
[----:B------:R2:W1:Y:S01]  /*07a0*/  SYNCS.EXCH.64 URZ, [UR4+0x48], UR6 ;  /* 0x0000480604ff75b2 */ /* 0x0004620008000100 */
[----:B------:R2:W1:Y:S01]  /*07b0*/  SYNCS.EXCH.64 URZ, [UR4+0x30], UR8 ;  /* 0x0000300804ff75b2 */ /* 0x0004620008000100 */
[----:B------:R2:W1:Y:S01]  /*07c0*/  SYNCS.EXCH.64 URZ, [UR4+0x50], UR6 ;  /* 0x0000500604ff75b2 */ /* 0x0004620008000100 */
[----:B------:R2:W1:Y:S01]  /*07d0*/  SYNCS.EXCH.64 URZ, [UR4+0x38], UR8 ;  /* 0x0000380804ff75b2 */ /* 0x0004620008000100 */
[----:B------:R2:W1:Y:S01]  /*07e0*/  SYNCS.EXCH.64 URZ, [UR4+0x58], UR6 ;  /* 0x0000580604ff75b2 */ /* 0x0004620008000100 */
[----:B------:R-:W-:Y:S01]  /*07f0*/  NOP ;  /* 0x0000000000007918 */ /* 0x000fe20000000000 */
.L_x_10:
[----:B------:R-:W4:Y:S01]  /*0800*/  SHFL.IDX PT, R2, R65, RZ, 0x1f ;  /* 0x00001fff41027589 */ /* 0x000f2200000e0000 */
[----:B------:R-:W-:Y:S01]  /*0810*/  NOP ;  /* 0x0000000000007918 */ /* 0x000fe20000000000 */
[----:B----4-:R-:W-:-:S13]  /*0820*/  ISETP.NE.AND P0, PT, R2, 0x3, PT ;  /* 0x000000030200780c */ /* 0x010fda0003f05270 */
[----:B------:R-:W-:Y:S05]  /*0830*/  @P0 BRA `(.L_x_11) ;  /* 0x0000000000300947 */ /* 0x000fea0003800000 */
[----:B--23--:R-:W2:Y:S01]  /*0840*/  S2UR UR4, SR_CgaCtaId ;  /* 0x00000000000479c3 */ /* 0x00cea20000008800 */
[----:B------:R-:W-:Y:S01]  /*0850*/  UMOV UR6, 0x400 ;  /* 0x0000040000067882 */ /* 0x000fe20000000000 */
[----:B------:R-:W-:Y:S01]  /*0860*/  UMOV UR5, 0x20 ;  /* 0x0000002000057882 */ /* 0x000fe20000000000 */
[----:B------:R-:W-:Y:S01]  /*0870*/  ELECT P0, URZ, PT ;  /* 0x0000000000ff782f */ /* 0x000fe20003800000 */
[----:B--2---:R-:W-:Y:S02]  /*0880*/  ULEA UR6, UR4, UR6, 0x18 ;  /* 0x0000000604067291 */ /* 0x004fe4000f8ec0ff */
[----:B------:R-:W-:-:S04]  /*0890*/  UIADD3 UR4, UPT, UPT, -UR5, 0x100000, URZ ;  /* 0x0010000005047890 */ /* 0x000fc8000fffe1ff */
[----:B------:R-:W-:Y:S02]  /*08a0*/  USHF.L.U32 UR5, UR4, 0xb, URZ ;  /* 0x0000000b04057899 */ /* 0x000fe400080006ff */
[----:B------:R-:W-:Y:S01]  /*08b0*/  USHF.L.U32 UR4, UR4, 0x1, URZ ;  /* 0x0000000104047899 */ /* 0x000fe200080006ff */
[----:B------:R-:W2:Y:S11]  /*08c0*/  FENCE.VIEW.ASYNC.S ;  /* 0x00000000000073c6 */ /* 0x000eb60000000000 */
[----:B--2---:R4:W2:Y:S01]  /*08d0*/  SYNCS.EXCH.64 URZ, [UR6+0x60], UR4 ;  /* 0x0000600406ff75b2 */ /* 0x0048a20008000100 */
[----:B------:R4:W3:Y:S02]  /*08e0*/  SYNCS.EXCH.64 URZ, [UR6+0x68], UR4 ;  /* 0x0000680406ff75b2 */ /* 0x0008e40008000100 */
[----:B----4-:R-:W-:Y:S01]  /*08f0*/  NOP ;  /* 0x0000000000007918 */ /* 0x010fe20000000000 */
.L_x_11:
[----:B------:R-:W4:Y:S01]  /*0900*/  SHFL.IDX PT, R2, R65, RZ, 0x1f ;  /* 0x00001fff41027589 */ /* 0x000f2200000e0000 */
[----:B------:R-:W-:Y:S01]  /*0910*/  NOP ;  /* 0x0000000000007918 */ /* 0x000fe20000000000 */
[----:B----4-:R-:W-:-:S13]  /*0920*/  ISETP.NE.AND P0, PT, R2, 0x4, PT ;  /* 0x000000040200780c */ /* 0x010fda0003f05270 */
[----:B------:R-:W-:Y:S05]  /*0930*/  @P0 BRA `(.L_x_12) ;  /* 0x00000000004c0947 */ /* 0x000fea0003800000 */
[----:B--23--:R-:W2:Y:S01]  /*0940*/  S2UR UR6, SR_CgaCtaId ;  /* 0x00000000000679c3 */ /* 0x00cea20000008800 */
[----:B------:R-:W-:Y:S01]  /*0950*/  UMOV UR4, 0x720 ;  /* 0x0000072000047882 */ /* 0x000fe20000000000 */
[----:B------:R-:W-:Y:S01]  /*0960*/  UMOV UR5, 0x400 ;  /* 0x0000040000057882 */ /* 0x000fe20000000000 */
[----:B------:R-:W-:Y:S01]  /*0970*/  USEL UR4, UR4, 0x620, UP3 ;  /* 0x0000062004047887 */ /* 0x000fe20009800000 */
[----:B------:R-:W-:Y:S01]  /*0980*/  UMOV UR8, 0x1 ;  /* 0x0000000100087882 */ /* 0x000fe20000000000 */
[----:B------:R-:W-:Y:S01]  /*0990*/  ELECT P0, URZ, PT ;  /* 0x0000000000ff782f */ /* 0x000fe20003800000 */
[----:B------:R-:W-:-:S04]  /*09a0*/  UIADD3 UR8, UPT, UPT, -UR8, 0x100000, URZ ;  /* 0x0010000008087890 */ /* 0x000fc8000fffe1ff */
[----:B------:R-:W-:Y:S02]  /*09b0*/  USHF.L.U32 UR9, UR8, 0xb, URZ ;  /* 0x0000000b08097899 */ /* 0x000fe400080006ff */
[----:B------:R-:W-:Y:S02]  /*09c0*/  USHF.L.U32 UR8, UR8, 0x1, URZ ;  /* 0x0000000108087899 */ /* 0x000fe400080006ff */
[----:B--2---:R-:W-:Y:S02]  /*09d0*/  ULEA UR6, UR6, UR5, 0x18 ;  /* 0x0000000506067291 */ /* 0x004fe4000f8ec0ff */
[----:B------:R-:W-:-:S04]  /*09e0*/  UIADD3 UR4, UPT, UPT, -UR4, 0x100000, URZ ;  /* 0x0010000004047890 */ /* 0x000fc8000fffe1ff */
[----:B------:R-:W-:Y:S02]  /*09f0*/  USHF.L.U32 UR5, UR4, 0xb, URZ ;  /* 0x0000000b04057899 */ /* 0x000fe400080006ff */
[----:B------:R-:W-:Y:S01]  /*0a00*/  USHF.L.U32 UR4, UR4, 0x1, URZ ;  /* 0x0000000104047899 */ /* 0x000fe200080006ff */
[----:B------:R-:W2:Y:S03]  /*0a10*/  FENCE.VIEW.ASYNC.S ;  /* 0x00000000000073c6 */ /* 0x000ea60000000000 */
[----:B--2---:R4:W2:Y:S08]  /*0a20*/  SYNCS.EXCH.64 URZ, [UR6+0x70], UR8 ;  /* 0x0000700806ff75b2 */ /* 0x0048b00008000100 */
[----:B------:R4:W3:Y:S01]  /*0a30*/  SYNCS.EXCH.64 URZ, [UR6+0x80], UR4 ;  /* 0x0000800406ff75b2 */ /* 0x0008e20008000100 */
[----:B------:R4:W1:Y:S01]  /*0a40*/  SYNCS.EXCH.64 URZ, [UR6+0x78], UR8 ;  /* 0x0000780806ff75b2 */ /* 0x0008620008000100 */
[----:B------:R4:W1:Y:S02]  /*0a50*/  SYNCS.EXCH.64 URZ, [UR6+0x88], UR4 ;  /* 0x0000880406ff75b2 */ /* 0x0008640008000100 */
[----:B----4-:R-:W-:Y:S01]  /*0a60*/  NOP ;  /* 0x0000000000007918 */ /* 0x010fe20000000000 */
.L_x_12:
[----:B------:R-:W4:Y:S01]  /*0a70*/  SHFL.IDX PT, R2, R65, RZ, 0x1f ;  /* 0x00001fff41027589 */ /* 0x000f2200000e0000 */
[----:B------:R-:W-:Y:S01]  /*0a80*/  NOP ;  /* 0x0000000000007918 */ /* 0x000fe20000000000 */
[----:B----4-:R-:W-:-:S13]  /*0a90*/  ISETP.NE.AND P0, PT, R2, 0x5, PT ;  /* 0x000000050200780c */ /* 0x010fda0003f05270 */
[----:B------:R-:W-:Y:S05]  /*0aa0*/  @P0 BRA `(.L_x_13) ;  /* 0x0000000000580947 */ /* 0x000fea0003800000 */
[----:B--23--:R-:W2:Y:S01]  /*0ab0*/  S2UR UR4, SR_CgaCtaId ;  /* 0x00000000000479c3 */ /* 0x00cea20000008800 */
        /* <DEDUP_REMOVED lines=12> */
[----:B--2---:R4:W2:Y:S01]  /*0b80*/  SYNCS.EXCH.64 URZ, [UR4+0x90], UR8 ;  /* 0x0000900804ff75b2 */ /* 0x0048a20008000100 */
[----:B------:R4:W3:Y:S01]  /*0b90*/  SYNCS.EXCH.64 URZ, [UR4+0xb0], UR6 ;  /* 0x0000b00604ff75b2 */ /* 0x0008e20008000100 */
[----:B------:R4:W1:Y:S01]  /*0ba0*/  SYNCS.EXCH.64 URZ, [UR4+0x98], UR8 ;  /* 0x0000980804ff75b2 */ /* 0x0008620008000100 */
[----:B------:R4:W1:Y:S01]  /*0bb0*/  SYNCS.EXCH.64 URZ, [UR4+0xb8], UR6 ;  /* 0x0000b80604ff75b2 */ /* 0x0008620008000100 */
[----:B------:R4:W1:Y:S01]  /*0bc0*/  SYNCS.EXCH.64 URZ, [UR4+0xa0], UR8 ;  /* 0x0000a00804ff75b2 */ /* 0x0008620008000100 */
[----:B------:R4:W1:Y:S01]  /*0bd0*/  SYNCS.EXCH.64 URZ, [UR4+0xc0], UR6 ;  /* 0x0000c00604ff75b2 */ /* 0x0008620008000100 */
[----:B------:R4:W1:Y:S01]  /*0be0*/  SYNCS.EXCH.64 URZ, [UR4+0xa8], UR8 ;  /* 0x0000a80804ff75b2 */ /* 0x0008620008000100 */
[----:B------:R4:W1:Y:S02]  /*0bf0*/  SYNCS.EXCH.64 URZ, [UR4+0xc8], UR6 ;  /* 0x0000c80604ff75b2 */ /* 0x0008640008000100 */
[----:B----4-:R-:W-:Y:S01]  /*0c00*/  NOP ;  /* 0x0000000000007918 */ /* 0x010fe20000000000 */
.L_x_13:
[----:B------:R-:W4:Y:S01]  /*0c10*/  SHFL.IDX PT, R2, R65, RZ, 0x1f ;  /* 0x00001fff41027589 */ /* 0x000f2200000e0000 */
[----:B------:R-:W1:Y:S01]  /*0c20*/  S2UR UR52, SR_CgaCtaId ;  /* 0x00000000003479c3 */ /* 0x000e620000008800 */
[----:B------:R-:W-:Y:S01]  /*0c30*/  NOP ;  /* 0x0000000000007918 */ /* 0x000fe20000000000 */
[----:B----4-:R-:W-:-:S13]  /*0c40*/  ISETP.NE.AND P0, PT, R2, 0x3, PT ;  /* 0x000000030200780c */ /* 0x010fda0003f05270 */
[----:B-1----:R-:W-:Y:S05]  /*0c50*/  @P0 BRA `(.L_x_14) ;  /* 0x0000000000340947 */ /* 0x002fea0003800000 */
[----:B--23--:R-:W-:Y:S01]  /*0c60*/  UMOV UR4, 0x400 ;  /* 0x0000040000047882 */ /* 0x00cfe20000000000 */
[----:B------:R-:W-:Y:S01]  /*0c70*/  UMOV UR6, 0x20 ;  /* 0x0000002000067882 */ /* 0x000fe20000000000 */
[----:B------:R-:W-:Y:S02]  /*0c80*/  ULEA UR4, UR52, UR4, 0x18 ;  /* 0x0000000434047291 */ /* 0x000fe4000f8ec0ff */
[----:B------:R-:W-:-:S04]  /*0c90*/  UIADD3 UR6, UPT, UPT, -UR6, 0x100000, URZ ;  /* 0x0010000006067890 */ /* 0x000fc8000fffe1ff */
[----:B------:R-:W-:Y:S02]  /*0ca0*/  USHF.L.U32 UR7, UR6, 0xb, URZ ;  /* 0x0000000b06077899 */ /* 0x000fe400080006ff */
[----:B------:R-:W-:Y:S01]  /*0cb0*/  USHF.L.U32 UR6, UR6, 0x1, URZ ;  /* 0x0000000106067899 */ /* 0x000fe200080006ff */
[----:B------:R-:W-:Y:S01]  /*0cc0*/  ELECT P0, URZ, PT ;  /* 0x0000000000ff782f */ /* 0x000fe20003800000 */
[----:B------:R-:W1:Y:S10]  /*0cd0*/  FENCE.VIEW.ASYNC.S ;  /* 0x00000000000073c6 */ /* 0x000e740000000000 */
[----:B-1----:R1:W4:Y:S01]  /*0ce0*/  SYNCS.EXCH.64 URZ, [UR4+0xd0], UR6 ;  /* 0x0000d00604ff75b2 */ /* 0x0023220008000100 */
[----:B------:R1:W2:Y:S01]  /*0cf0*/  SYNCS.EXCH.64 URZ, [UR4+0xe0], UR6 ;  /* 0x0000e00604ff75b2 */ /* 0x0002a20008000100 */
[----:B------:R1:W3:Y:S01]  /*0d00*/  SYNCS.EXCH.64 URZ, [UR4+0xd8], UR6 ;  /* 0x0000d80604ff75b2 */ /* 0x0002e20008000100 */
[----:B------:R1:W1:Y:S01]  /*0d10*/  SYNCS.EXCH.64 URZ, [UR4+0xe8], UR6 ;  /* 0x0000e80604ff75b2 */ /* 0x0002620008000100 */
[----:B------:R-:W-:Y:S01]  /*0d20*/  NOP ;  /* 0x0000000000007918 */ /* 0x000fe20000000000 */
.L_x_14:
[----:B-123--:R-:W1:Y:S01]  /*0d30*/  LDCU UR4, c[0x0][0x36c] ;  /* 0x00006d80ff0477ac */ /* 0x00ee620008000800 */
[----:B------:R-:W-:Y:S01]  /*0d40*/  ISETP.NE.OR P3, PT, R0, 0x2, !P3 ;  /* 0x000000020000780c */ /* 0x000fe20005f65670 */
[----:B------:R-:W-:Y:S01]  /*0d50*/  NOP ;  /* 0x0000000000007918 */ /* 0x000fe20000000000 */
[----:B------:R-:W-:Y:S01]  /*0d60*/  LOP3.LUT R0, R76, 0x1f, RZ, 0xc0, !PT ;  /* 0x0000001f4c007812 */ /* 0x000fe200078ec0ff */
[----:B------:R-:W-:Y:S02]  /*0d70*/  UISETP.NE.AND UP4, UPT, UR17, URZ, UPT ;  /* 0x000000ff1100728c */ /* 0x000fe4000bf85270 */
[----:B-1----:R-:W-:-:S09]  /*0d80*/  UISETP.EQ.U32.AND UP5, UPT, UR4, 0x1, UPT ;  /* 0x000000010400788c */ /* 0x002fd2000bfa2070 */
[----:B------:R-:W-:Y:S05]  /*0d90*/  BRA.U !UP5, `(.L_x_15) ;  /* 0x000000010d087547 */ /* 0x000fea000b800000 */
[----:B----4-:R-:W-:Y:S01]  /*0da0*/  UCGABAR_ARV ;  /* 0x00000000000079c7 */ /* 0x010fe20008000000 */
[----:B------:R-:W-:Y:S05]  /*0db0*/  BRA `(.L_x_16) ;  /* 0x0000000000047947 */ /* 0x000fea0003800000 */
.L_x_15:
[----:B----4-:R-:W-:Y:S01]  /*0dc0*/  NOP ;  /* 0x0000000000007918 */ /* 0x010fe20000000000 */
.L_x_16:
[----:B------:R-:W1:Y:S01]  /*0dd0*/  S2UR UR8, SR_CTAID.X ;  /* 0x00000000000879c3 */ /* 0x000e620000002500 */
[----:B------:R-:W-:-:S05]  /*0de0*/  CS2R.32 R67, SR_CgaSize ;  /* 0x0000000000437805 */ /* 0x000fca0000008a00 */
[----:B------:R-:W-:-:S05]  /*0df0*/  IMAD R67, R67, -0xa0, RZ ;  /* 0xffffff6043437824 */ /* 0x000fca00078e02ff */
[----:B------:R-:W-:-:S14]  /*0e00*/  R2UR UR5, R67 ;  /* 0x00000000430572ca */ /* 0x000fdc00000e0000 */
[----:B------:R-:W2:Y:S01]  /*0e10*/  LDCU UR5, c[0x0][UR5+0x2b0] ;  /* 0x00005600050577ac */ /* 0x000ea20008000800 */
[----:B------:R-:W-:-:S05]  /*0e20*/  CS2R.32 R67, SR_CgaSize ;  /* 0x0000000000437805 */ /* 0x000fca0000008a00 */
[----:B------:R-:W-:-:S05]  /*0e30*/  IMAD R67, R67, -0xa0, RZ ;  /* 0xffffff6043437824 */ /* 0x000fca00078e02ff */
[----:B------:R-:W-:-:S14]  /*0e40*/  R2UR UR4, R67 ;  /* 0x00000000430472ca */ /* 0x000fdc00000e0000 */
[----:B------:R-:W3:Y:S01]  /*0e50*/  LDCU UR4, c[0x0][UR4+0x2b4] ;  /* 0x00005680040477ac */ /* 0x000ee20008000800 */
[----:B------:R-:W4:Y:S01]  /*0e60*/  S2UR UR7, SR_CTAID.Y ;  /* 0x00000000000779c3 */ /* 0x000f220000002600 */
[----:B------:R-:W-:-:S05]  /*0e70*/  CS2R.32 R67, SR_CgaSize ;  /* 0x0000000000437805 */ /* 0x000fca0000008a00 */
[----:B------:R-:W-:-:S05]  /*0e80*/  IMAD R67, R67, -0xa0, RZ ;  /* 0xffffff6043437824 */ /* 0x000fca00078e02ff */
[----:B------:R-:W-:-:S14]  /*0e90*/  R2UR UR9, R67 ;  /* 0x00000000430972ca */ /* 0x000fdc00000e0000 */
[----:B------:R-:W3:Y:S01]  /*0ea0*/  LDCU UR9, c[0x0][UR9+0x2a0] ;  /* 0x00005400090977ac */ /* 0x000ee20008000800 */
[----:B------:R-:W-:-:S05]  /*0eb0*/  CS2R.32 R67, SR_CgaSize ;  /* 0x0000000000437805 */ /* 0x000fca0000008a00 */
[----:B------:R-:W-:-:S05]  /*0ec0*/  IMAD R67, R67, -0xa0, RZ ;  /* 0xffffff6043437824 */ /* 0x000fca00078e02ff */
[----:B------:R-:W-:-:S14]  /*0ed0*/  R2UR UR10, R67 ;  /* 0x00000000430a72ca */ /* 0x000fdc00000e0000 */
[----:B------:R-:W3:Y:S01]  /*0ee0*/  LDCU UR10, c[0x0][UR10+0x2a4] ;  /* 0x000054800a0a77ac */ /* 0x000ee20008000800 */
[----:B------:R-:W3:Y:S01]  /*0ef0*/  S2UR UR36, SR_CTAID.Z ;  /* 0x00000000002479c3 */ /* 0x000ee20000002700 */
[----:B------:R-:W3:Y:S01]  /*0f00*/  LDCU UR21, c[0x0][0xb24] ;  /* 0x00016480ff1577ac */ /* 0x000ee20008000800 */
[----:B------:R-:W3:Y:S01]  /*0f10*/  LDCU UR45, c[0x0][0xb24] ;  /* 0x00016480ff2d77ac */ /* 0x000ee20008000800 */
[----:B-1----:R-:W-:Y:S01]  /*0f20*/  I2FP.F32.U32 R3, UR8 ;  /* 0x0000000800037c45 */ /* 0x002fe20008201000 */
[----:B------:R-:W1:Y:S04]  /*0f30*/  LDCU UR28, c[0x0][0xb30] ;  /* 0x00016600ff1c77ac */ /* 0x000e680008000800 */
[----:B--2---:R-:W-:Y:S01]  /*0f40*/  FMUL R3, R3, UR5 ;  /* 0x0000000503037c20 */ /* 0x004fe20008400000 */
[----:B------:R-:W-:Y:S01]  /*0f50*/  USHF.L.U32 UR26, UR52, 0x8, URZ ;  /* 0x00000008341a7899 */ /* 0x000fe200080006ff */
[----:B----4-:R-:W-:Y:S01]  /*0f60*/  I2FP.F32.U32 R2, UR7 ;  /* 0x0000000700027c45 */ /* 0x010fe20008201000 */
[----:B------:R-:W-:Y:S01]  /*0f70*/  UMOV UR16, UR8 ;  /* 0x0000000800107c82 */ /* 0x000fe20008000000 */
[----:B------:R-:W-:-:S02]  /*0f80*/  UMOV UR20, UR7 ;  /* 0x0000000700147c82 */ /* 0x000fc40008000000 */
[----:B------:R-:W2:Y:S01]  /*0f90*/  F2I.U32.TRUNC.NTZ R3, R3 ;  /* 0x0000000300037305 */ /* 0x000ea2000020f000 */
[----:B---3--:R-:W-:Y:S01]  /*0fa0*/  UISETP.GE.AND UP2, UPT, UR21, 0x1, UPT ;  /* 0x000000011500788c */ /* 0x008fe2000bf46270 */
[----:B------:R-:W-:-:S06]  /*0fb0*/  FMUL R2, R2, UR4 ;  /* 0x0000000402027c20 */ /* 0x000fcc0008400000 */
[----:B------:R-:W3:Y:S01]  /*0fc0*/  F2I.U32.TRUNC.NTZ R2, R2 ;  /* 0x0000000200027305 */ /* 0x000ee2000020f000 */
[----:B--2---:R-:W-:Y:S02]  /*0fd0*/  R2UR UR4, R3 ;  /* 0x00000000030472ca */ /* 0x004fe400000e0000 */
[----:B---3--:R-:W-:Y:S02]  /*0fe0*/  R2UR UR6, R2 ;  /* 0x00000000020672ca */ /* 0x008fe400000e0000 */
[----:B------:R-:W-:-:S09]  /*0ff0*/  PRMT R2, RZ, 0x7610, R2 ;  /* 0x00007610ff027816 */ /* 0x000fd20000000002 */
[----:B------:R-:W-:-:S04]  /*1000*/  UIADD3 UR5, UPT, UPT, -UR4, URZ, URZ ;  /* 0x000000ff04057290 */ /* 0x000fc8000fffe1ff */
[----:B------:R-:W-:Y:S02]  /*1010*/  UIMAD UR5, UR9, UR5, UR8 ;  /* 0x00000005090572a4 */ /* 0x000fe4000f8e0208 */
[----:B------:R-:W-:-:S04]  /*1020*/  UIADD3 UR4, UPT, UPT, -UR6, URZ, URZ ;  /* 0x000000ff06047290 */ /* 0x000fc8000fffe1ff */
[----:B------:R-:W-:Y:S01]  /*1030*/  IMAD.U32 R67, RZ, RZ, UR5 ;  /* 0x00000005ff437e24 */ /* 0x000fe2000f8e00ff */
[----:B------:R-:W-:-:S06]  /*1040*/  UIMAD UR4, UR10, UR4, UR7 ;  /* 0x000000040a0472a4 */ /* 0x000fcc000f8e0207 */
[----:B------:R-:W-:Y:S01]  /*1050*/  IMAD.U32 R66, RZ, RZ, UR4 ;  /* 0x00000004ff427e24 */ /* 0x000fe2000f8e00ff */
[----:B-1----:R-:W-:Y:S06]  /*1060*/  BRA.U UP4, `(.L_x_17) ;  /* 0x0000000104807547 */ /* 0x002fec000b800000 */
[----:B------:R-:W-:Y:S02]  /*1070*/  R2UR UR9, R66 ;  /* 0x00000000420972ca */ /* 0x000fe400000e0000 */
[----:B------:R-:W-:-:S11]  /*1080*/  R2UR UR8, R67 ;  /* 0x00000000430872ca */ /* 0x000fd600000e0000 */
[----:B------:R-:W-:Y:S02]  /*1090*/  UISETP.NE.AND UP0, UPT, UR9, 0x1, UPT ;  /* 0x000000010900788c */ /* 0x000fe4000bf05270 */
[----:B------:R-:W-:Y:S02]  /*10a0*/  UISETP.NE.AND UP1, UPT, UR9, 0x2, UPT ;  /* 0x000000020900788c */ /* 0x000fe4000bf25270 */
[----:B------:R-:W-:Y:S02]  /*10b0*/  USEL UR5, URZ, 0x2, UP0 ;  /* 0x00000002ff057887 */ /* 0x000fe40008000000 */
[----:B------:R-:W-:Y:S02]  /*10c0*/  UISETP.NE.AND UP0, UPT, UR9, 0x3, UPT ;  /* 0x000000030900788c */ /* 0x000fe4000bf05270 */
[----:B------:R-:W-:Y:S02]  /*10d0*/  USEL UR4, URZ, 0x4, UP1 ;  /* 0x00000004ff047887 */ /* 0x000fe40008800000 */
[----:B------:R-:W-:-:S02]  /*10e0*/  UISETP.NE.AND UP1, UPT, UR9, 0x4, UPT ;  /* 0x000000040900788c */ /* 0x000fc4000bf25270 */
[----:B------:R-:W-:Y:S02]  /*10f0*/  USEL UR7, URZ, 0x8, UP0 ;  /* 0x00000008ff077887 */ /* 0x000fe40008000000 */
[----:B------:R-:W-:Y:S02]  /*1100*/  UISETP.NE.AND UP0, UPT, UR9, 0x5, UPT ;  /* 0x000000050900788c */ /* 0x000fe4000bf05270 */
[----:B------:R-:W-:Y:S02]  /*1110*/  USEL UR6, URZ, 0x10, UP1 ;  /* 0x00000010ff067887 */ /* 0x000fe40008800000 */
[----:B------:R-:W-:Y:S02]  /*1120*/  UISETP.NE.AND UP1, UPT, UR9, 0x6, UPT ;  /* 0x000000060900788c */ /* 0x000fe4000bf25270 */
[----:B------:R-:W-:Y:S02]  /*1130*/  USEL UR11, URZ, 0x20, UP0 ;  /* 0x00000020ff0b7887 */ /* 0x000fe40008000000 */
[----:B------:R-:W-:-:S02]  /*1140*/  UISETP.NE.AND UP0, UPT, UR9, 0x7, UPT ;  /* 0x000000070900788c */ /* 0x000fc4000bf05270 */
[----:B------:R-:W-:Y:S02]  /*1150*/  USEL UR12, URZ, 0x40, UP1 ;  /* 0x00000040ff0c7887 */ /* 0x000fe40008800000 */
[----:B------:R-:W-:Y:S02]  /*1160*/  UISETP.NE.AND UP1, UPT, UR9, URZ, UPT ;  /* 0x000000ff0900728c */ /* 0x000fe4000bf25270 */
[----:B------:R-:W-:Y:S02]  /*1170*/  USEL UR13, URZ, 0x80, UP0 ;  /* 0x00000080ff0d7887 */ /* 0x000fe40008000000 */
[----:B------:R-:W-:Y:S02]  /*1180*/  UISETP.NE.AND UP0, UPT, UR8, URZ, UPT ;  /* 0x000000ff0800728c */ /* 0x000fe4000bf05270 */
[----:B------:R-:W-:Y:S02]  /*1190*/  UISETP.EQ.OR UP1, UPT, UR8, URZ, !UP1 ;  /* 0x000000ff0800728c */ /* 0x000fe4000cf22670 */
[----:B------:R-:W-:-:S02]  /*11a0*/  USEL UR9, UR5, 0x2, UP0 ;  /* 0x0000000205097887 */ /* 0x000fc40008000000 */
[----:B------:R-:W-:Y:S02]  /*11b0*/  USEL UR4, UR4, 0x4, UP0 ;  /* 0x0000000404047887 */ /* 0x000fe40008000000 */
[----:B------:R-:W-:Y:S02]  /*11c0*/  USEL UR5, URZ, 0x1, !UP1 ;  /* 0x00000001ff057887 */ /* 0x000fe4000c800000 */
[----:B------:R-:W-:Y:S02]  /*11d0*/  USEL UR10, UR7, 0x8, UP0 ;  /* 0x00000008070a7887 */ /* 0x000fe40008000000 */
[----:B------:R-:W-:Y:S02]  /*11e0*/  USEL UR8, UR6, 0x10, UP0 ;  /* 0x0000001006087887 */ /* 0x000fe40008000000 */
[----:B------:R-:W-:Y:S02]  /*11f0*/  UIADD3 UR4, UPT, UPT, UR4, UR9, UR5 ;  /* 0x0000000904047290 */ /* 0x000fe4000fffe005 */
[----:B------:R-:W-:-:S02]  /*1200*/  USEL UR7, UR11, 0x20, UP0 ;  /* 0x000000200b077887 */ /* 0x000fc40008000000 */
[----:B------:R-:W-:Y:S02]  /*1210*/  USEL UR6, UR12, 0x40, UP0 ;  /* 0x000000400c067887 */ /* 0x000fe40008000000 */
[----:B------:R-:W-:Y:S02]  /*1220*/  UIADD3 UR4, UPT, UPT, UR8, UR10, UR4 ;  /* 0x0000000a08047290 */ /* 0x000fe4000fffe004 */
[----:B------:R-:W-:Y:S02]  /*1230*/  USEL UR5, UR13, 0x80, UP0 ;  /* 0x000000800d057887 */ /* 0x000fe40008000000 */
[----:B------:R-:W-:-:S04]  /*1240*/  UIADD3 UR4, UPT, UPT, UR6, UR7, UR4 ;  /* 0x0000000706047290 */ /* 0x000fc8000fffe004 */
[----:B------:R-:W-:-:S06]  /*1250*/  UIADD3 UR4, UPT, UPT, UR4, UR5, URZ ;  /* 0x0000000504047290 */ /* 0x000fcc000fffe0ff */
[----:B------:R-:W-:Y:S02]  /*1260*/  IMAD.U32 R2, RZ, RZ, UR4 ;  /* 0x00000004ff027e24 */ /* 0x000fe4000f8e00ff */
.L_x_17:
[----:B------:R-:W-:Y:S05]  /*1270*/  BRA.U !UP2, `(.L_x_18) ;  /* 0x000000010ad47547 */ /* 0x000fea000b800000 */
[----:B------:R-:W1:Y:S01]  /*1280*/  LDCU.128 UR12, c[0x0][0xb10] ;  /* 0x00016200ff0c77ac */ /* 0x000e620008000c00 */
[----:B------:R-:W2:Y:S01]  /*1290*/  LDCU UR6, c[0x0][0x370] ;  /* 0x00006e00ff0677ac */ /* 0x000ea20008000800 */
[----:B------:R-:W3:Y:S01]  /*12a0*/  LDCU UR5, c[0x0][0x374] ;  /* 0x00006e80ff0577ac */ /* 0x000ee20008000800 */
[----:B------:R-:W4:Y:S01]  /*12b0*/  LDCU UR27, c[0x0][0xb0c] ;  /* 0x00016180ff1b77ac */ /* 0x000f220008000800 */
[----:B------:R-:W4:Y:S01]  /*12c0*/  LDCU UR4, c[0x0][0xb20] ;  /* 0x00016400ff0477ac */ /* 0x000f220008000800 */
[----:B------:R-:W4:Y:S01]  /*12d0*/  LDCU.64 UR8, c[0x0][0xb28] ;  /* 0x00016500ff0877ac */ /* 0x000f220008000a00 */
[----:B-1----:R-:W-:Y:S02]  /*12e0*/  UISETP.NE.AND UP0, UPT, UR14, 0x1, UPT ;  /* 0x000000010e00788c */ /* 0x002fe4000bf05270 */
[----:B---3--:R-:W-:Y:S02]  /*12f0*/  UIMAD.WIDE.U32 UR10, UR5, UR15, URZ ;  /* 0x0000000f050a72a5 */ /* 0x008fe4000f8e00ff */
[----:B--2---:R-:W-:-:S02]  /*1300*/  UIMAD.WIDE.U32 UR22, UR6, UR12, URZ ;  /* 0x0000000c061672a5 */ /* 0x004fc4000f8e00ff */
[----:B----4-:R-:W-:Y:S02]  /*1310*/  UISETP.NE.AND UP1, UPT, UR27, 0x1, UPT ;  /* 0x000000011b00788c */ /* 0x010fe4000bf25270 */
[----:B------:R-:W-:Y:S01]  /*1320*/  UISETP.NE.AND UP2, UPT, UR21, 0x1, UPT ;  /* 0x000000011500788c */ /* 0x000fe2000bf45270 */
[----:B------:R-:W-:Y:S02]  /*1330*/  UMOV UR10, UR11 ;  /* 0x0000000b000a7c82 */ /* 0x000fe40008000000 */
[----:B------:R-:W-:Y:S01]  /*1340*/  UMOV UR22, UR23 ;  /* 0x0000001700167c82 */ /* 0x000fe20008000000 */
[----:B------:R-:W-:Y:S02]  /*1350*/  @UP0 USHF.R.U32.HI UR5, URZ, UR4, UR10 ;  /* 0x00000004ff050299 */ /* 0x000fe4000801160a */
[----:B------:R-:W-:Y:S02]  /*1360*/  UIMAD.WIDE.U32 UR24, UR20, UR15, URZ ;  /* 0x0000000f141872a5 */ /* 0x000fe4000f8e00ff */
[----:B------:R-:W-:-:S02]  /*1370*/  UIMAD.WIDE.U32 UR10, UR5, UR8, URZ ;  /* 0x00000008050a72a5 */ /* 0x000fc4000f8e00ff */
[----:B------:R-:W-:Y:S02]  /*1380*/  @UP1 USHF.R.U32.HI UR6, URZ, UR13, UR22 ;  /* 0x0000000dff061299 */ /* 0x000fe40008011616 */
[----:B------:R-:W-:Y:S02]  /*1390*/  UIMAD.WIDE.U32 UR18, UR16, UR12, URZ ;  /* 0x0000000c101272a5 */ /* 0x000fe4000f8e00ff */
[----:B------:R-:W-:Y:S01]  /*13a0*/  UIMAD.WIDE.U32 UR22, UR6, UR8, URZ ;  /* 0x00000008061672a5 */ /* 0x000fe2000f8e00ff */
[----:B------:R-:W-:Y:S01]  /*13b0*/  UMOV UR24, UR25 ;  /* 0x0000001900187c82 */ /* 0x000fe20008000000 */
[----:B------:R-:W-:Y:S01]  /*13c0*/  UMOV UR10, UR11 ;  /* 0x0000000b000a7c82 */ /* 0x000fe20008000000 */
[----:B------:R-:W-:Y:S02]  /*13d0*/  USHF.R.U32.HI UR24, URZ, UR4, UR24 ;  /* 0x00000004ff187299 */ /* 0x000fe40008011618 */
[----:B------:R-:W-:Y:S02]  /*13e0*/  @UP2 USHF.R.U32.HI UR5, URZ, UR9, UR10 ;  /* 0x00000009ff052299 */ /* 0x000fe4000801160a */
[----:B------:R-:W-:Y:S01]  /*13f0*/  UMOV UR7, UR23 ;  /* 0x0000001700077c82 */ /* 0x000fe20008000000 */
[----:B------:R-:W-:Y:S01]  /*1400*/  UMOV UR18, UR19 ;  /* 0x0000001300127c82 */ /* 0x000fe20008000000 */
[----:B------:R-:W-:-:S02]  /*1410*/  @UP2 USHF.R.U32.HI UR6, URZ, UR9, UR7 ;  /* 0x00000009ff062299 */ /* 0x000fc40008011607 */
[----:B------:R-:W-:Y:S02]  /*1420*/  USHF.R.U32.HI UR13, URZ, UR13, UR18 ;  /* 0x0000000dff0d7299 */ /* 0x000fe40008011612 */
[----:B------:R-:W-:Y:S02]  /*1430*/  USEL UR4, UR20, UR24, !UP0 ;  /* 0x0000001814047287 */ /* 0x000fe4000c000000 */
[----:B------:R-:W-:Y:S02]  /*1440*/  UIMAD UR7, UR5, UR21, URZ ;  /* 0x00000015050772a4 */ /* 0x000fe4000f8e02ff */
[----:B------:R-:W-:Y:S02]  /*1450*/  USEL UR5, UR16, UR13, !UP1 ;  /* 0x0000000d10057287 */ /* 0x000fe4000c800000 */
[----:B------:R-:W-:Y:S02]  /*1460*/  UIMAD UR12, UR6, UR21, URZ ;  /* 0x00000015060c72a4 */ /* 0x000fe4000f8e02ff */
[----:B------:R-:W-:-:S02]  /*1470*/  UISETP.GE.AND UP0, UPT, UR4, UR7, UPT ;  /* 0x000000070400728c */ /* 0x000fc4000bf06270 */
[----:B------:R-:W-:Y:S02]  /*1480*/  UIMAD.WIDE.U32 UR10, UR4, UR8, URZ ;  /* 0x00000008040a72a5 */ /* 0x000fe4000f8e00ff */
[----:B------:R-:W-:Y:S02]  /*1490*/  UISETP.GE.OR UP0, UPT, UR5, UR12, UP0 ;  /* 0x0000000c0500728c */ /* 0x000fe40008706670 */
[----:B------:R-:W-:Y:S02]  /*14a0*/  UIMAD.WIDE.U32 UR12, UR5, UR8, URZ ;  /* 0x00000008050c72a5 */ /* 0x000fe4000f8e00ff */
[----:B------:R-:W-:Y:S01]  /*14b0*/  UIADD3 UR10, UPT, UPT, -UR4, URZ, URZ ;  /* 0x000000ff040a7290 */ /* 0x000fe2000fffe1ff */
[----:B------:R-:W-:Y:S01]  /*14c0*/  UMOV UR8, UR11 ;  /* 0x0000000b00087c82 */ /* 0x000fe20008000000 */
[----:B------:R-:W-:Y:S02]  /*14d0*/  UIADD3 UR11, UPT, UPT, -UR5, URZ, URZ ;  /* 0x000000ff050b7290 */ /* 0x000fe4000fffe1ff */
[----:B------:R-:W-:-:S03]  /*14e0*/  USHF.R.U32.HI UR8, URZ, UR9, UR8 ;  /* 0x00000009ff087299 */ /* 0x000fc60008011608 */
[----:B------:R-:W-:Y:S01]  /*14f0*/  @!UP0 UMOV UR7, UR13 ;  /* 0x0000000d00078c82 */ /* 0x000fe20008000000 */
[----:B------:R-:W-:Y:S02]  /*1500*/  UIMAD UR20, UR14, UR10, UR20 ;  /* 0x0000000a0e1472a4 */ /* 0x000fe4000f8e0214 */
[----:B------:R-:W-:Y:S02]  /*1510*/  USEL UR8, UR4, UR8, !UP2 ;  /* 0x0000000804087287 */ /* 0x000fe4000d000000 */
[----:B------:R-:W-:Y:S02]  /*1520*/  @!UP0 USHF.R.U32.HI UR7, URZ, UR9, UR7 ;  /* 0x00000009ff078299 */ /* 0x000fe40008011607 */
[----:B------:R-:W-:Y:S02]  /*1530*/  UIADD3 UR9, UPT, UPT, -UR8, URZ, URZ ;  /* 0x000000ff08097290 */ /* 0x000fe4000fffe1ff */
[----:B------:R-:W-:Y:S02]  /*1540*/  @!UP0 USEL UR7, UR5, UR7, !UP2 ;  /* 0x0000000705078287 */ /* 0x000fe4000d000000 */
[----:B------:R-:W-:-:S02]  /*1550*/  UIMAD UR9, UR21, UR9, UR4 ;  /* 0x00000009150972a4 */ /* 0x000fc4000f8e0204 */
[----:B------:R-:W-:Y:S02]  /*1560*/  @!UP0 UIADD3 UR8, UPT, UPT, UR8, -UR7, URZ ;  /* 0x8000000708088290 */ /* 0x000fe4000fffe0ff */
[----:B------:R-:W-:Y:S02]  /*1570*/  @!UP0 UIMAD UR6, UR9, UR6, UR7 ;  /* 0x00000006090682a4 */ /* 0x000fe4000f8e0207 */
[----:B------:R-:W-:Y:S02]  /*1580*/  @!UP0 UIMAD UR4, UR8, UR21, UR5 ;  /* 0x00000015080482a4 */ /* 0x000fe4000f8e0205 */
[----:B------:R-:W-:Y:S02]  /*1590*/  UIMAD UR16, UR27, UR11, UR16 ;  /* 0x0000000b1b1072a4 */ /* 0x000fe4000f8e0210 */
[----:B------:R-:W-:Y:S01]  /*15a0*/  UIMAD UR20, UR4, UR14, UR20 ;  /* 0x0000000e041472a4 */ /* 0x000fe2000f8e0214 */
[----:B------:R-:W-:Y:S02]  /*15b0*/  @!UP0 UMOV UR5, UR6 ;  /* 0x0000000600058c82 */ /* 0x000fe40008000000 */
[----:B------:R-:W-:-:S12]  /*15c0*/  UIMAD UR16, UR5, UR27, UR16 ;  /* 0x0000001b051072a4 */ /* 0x000fd8000f8e0210 */
.L_x_18:
[----:B------:R-:W-:Y:S02]  /*15d0*/  UISETP.NE.AND UP0, UPT, UR28, 0x1, UPT ;  /* 0x000000011c00788c */ /* 0x000fe4000bf05270 */
[----:B------:R-:W-:Y:S02]  /*15e0*/  UISETP.NE.AND UP1, UPT, UR17, 0x2, UPT ;  /* 0x000000021100788c */ /* 0x000fe4000bf25270 */
[----:B------:R-:W-:-:S05]  /*15f0*/  ULOP3.LUT UR23, UR26, 0x700, URZ, 0xc0, !UPT ;  /* 0x000007001a177892 */ /* 0x000fca000f8ec0ff */
[----:B------:R-:W-:Y:S07]  /*1600*/  BRA.U UP0, `(.L_x_19) ;  /* 0x0000000100447547 */ /* 0x000fee000b800000 */
[----:B------:R-:W1:Y:S01]  /*1610*/  LDCU.128 UR8, c[0x0][0xb10] ;  /* 0x00016200ff0877ac */ /* 0x000e620008000c00 */
[----:B------:R-:W2:Y:S01]  /*1620*/  LDCU UR12, c[0x0][0xb0c] ;  /* 0x00016180ff0c77ac */ /* 0x000ea20008000800 */
[----:B------:R-:W3:Y:S01]  /*1630*/  LDCU UR13, c[0x0][0xb20] ;  /* 0x00016400ff0d77ac */ /* 0x000ee20008000800 */
[----:B-1----:R-:W-:Y:S02]  /*1640*/  UIMAD.WIDE.U32 UR6, UR16, UR8, URZ ;  /* 0x00000008100672a5 */ /* 0x002fe4000f8e00ff */
[----:B------:R-:W-:Y:S02]  /*1650*/  UIMAD.WIDE.U32 UR4, UR20, UR11, URZ ;  /* 0x0000000b140472a5 */ /* 0x000fe4000f8e00ff */
[----:B--2---:R-:W-:Y:S02]  /*1660*/  UISETP.NE.AND UP2, UPT, UR12, 0x1, UPT ;  /* 0x000000010c00788c */ /* 0x004fe4000bf45270 */
[----:B------:R-:W-:Y:S01]  /*1670*/  UISETP.NE.AND UP0, UPT, UR10, 0x1, UPT ;  /* 0x000000010a00788c */ /* 0x000fe2000bf05270 */
[----:B------:R-:W-:-:S02]  /*1680*/  UMOV UR6, UR7 ;  /* 0x0000000700067c82 */ /* 0x000fc40008000000 */
[----:B------:R-:W-:Y:S01]  /*1690*/  UMOV UR4, UR5 ;  /* 0x0000000500047c82 */ /* 0x000fe20008000000 */
[----:B------:R-:W-:Y:S02]  /*16a0*/  USHF.R.U32.HI UR6, URZ, UR9, UR6 ;  /* 0x00000009ff067299 */ /* 0x000fe40008011606 */
[----:B---3--:R-:W-:Y:S02]  /*16b0*/  USHF.R.U32.HI UR4, URZ, UR13, UR4 ;  /* 0x0000000dff047299 */ /* 0x008fe40008011604 */
[----:B------:R-:W-:Y:S02]  /*16c0*/  USEL UR5, UR16, UR6, !UP2 ;  /* 0x0000000610057287 */ /* 0x000fe4000d000000 */
[----:B------:R-:W-:-:S04]  /*16d0*/  USEL UR4, UR20, UR4, !UP0 ;  /* 0x0000000414047287 */ /* 0x000fc8000c000000 */
[----:B------:R-:W-:Y:S02]  /*16e0*/  UIADD3 UR6, UPT, UPT, UR5, -UR4, URZ ;  /* 0x8000000405067290 */ /* 0x000fe4000fffe0ff */
[----:B------:R-:W-:Y:S02]  /*16f0*/  UIADD3 UR4, UPT, UPT, -UR5, UR4, URZ ;  /* 0x0000000405047290 */ /* 0x000fe4000fffe1ff */
[----:B------:R-:W-:Y:S02]  /*1700*/  UIMAD UR20, UR6, UR10, UR20 ;  /* 0x0000000a061472a4 */ /* 0x000fe4000f8e0214 */
[----:B------:R-:W-:-:S12]  /*1710*/  UIMAD UR16, UR4, UR12, UR16 ;  /* 0x0000000c041072a4 */ /* 0x000fd8000f8e0210 */
.L_x_19:
[----:B------:R-:W-:Y:S05]  /*1720*/  BRA.U !UP5, `(.L_x_20) ;  /* 0x000000010d0c7547 */ /* 0x000fea000b800000 */
[----:B------:R-:W-:Y:S01]  /*1730*/  UCGABAR_WAIT ;  /* 0x0000000000007dc7 */ /* 0x000fe20008000000 */
[----:B------:R-:W-:Y:S01]  /*1740*/  CCTL.IVALL ;  /* 0x00000000ff00798f */ /* 0x000fe20002000000 */
[----:B------:R-:W-:Y:S05]  /*1750*/  BRA `(.L_x_21) ;  /* 0x0000000000047947 */ /* 0x000fea0003800000 */
.L_x_20:
[----:B------:R-:W-:Y:S06]  /*1760*/  BAR.SYNC.DEFER_BLOCKING 0x0 ;  /* 0x0000000000007b1d */ /* 0x000fec0000010000 */
.L_x_21:
[----:B------:R-:W-:Y:S05]  /*1770*/  BRA.U UP1, `(.L_x_22) ;  /* 0x0000001101dc7547 */ /* 0x000fea000b800000 */
[----:B------:R-:W1:Y:S01]  /*1780*/  LDCU UR6, c[0x0][0x38c] ;  /* 0x00007180ff0677ac */ /* 0x000e620008000800 */
[----:B------:R-:W-:Y:S01]  /*1790*/  PLOP3.LUT P1, PT, PT, PT, UP3, 0x80, 0x8 ;  /* 0x000000000008781c */ /* 0x000fe20003f2f038 */
[----:B------:R-:W-:Y:S01]  /*17a0*/  IMAD.MOV.U32 R12, RZ, RZ, 0x1 ;  /* 0x00000001ff0c7424 */ /* 0x000fe200078e00ff */
[----:B------:R-:W-:Y:S01]  /*17b0*/  ISETP.EQ.OR P2, PT, R0, RZ, P3 ;  /* 0x000000ff0000720c */ /* 0x000fe20001f42670 */
[----:B------:R-:W-:Y:S01]  /*17c0*/  UISETP.NE.AND UP1, UPT, UR17, URZ, UPT ;  /* 0x000000ff1100728c */ /* 0x000fe2000bf25270 */
[----:B------:R-:W-:Y:S02]  /*17d0*/  PLOP3.LUT P1, PT, P1, PT, PT, 0x8, 0x80 ;  /* 0x000000000080781c */ /* 0x000fe40000f2e170 */
[----:B------:R-:W-:Y:S01]  /*17e0*/  CS2R R10, SRZ ;  /* 0x00000000000a7805 */ /* 0x000fe2000001ff00 */
[----:B------:R-:W-:Y:S01]  /*17f0*/  IMAD.MOV.U32 R9, RZ, RZ, RZ ;  /* 0x000000ffff097224 */ /* 0x000fe200078e00ff */
[----:B------:R-:W2:Y:S01]  /*1800*/  LDCU UR42, c[0x0][0x370] ;  /* 0x00006e00ff2a77ac */ /* 0x000ea20008000800 */
[----:B------:R-:W-:Y:S01]  /*1810*/  IMAD.MOV.U32 R8, RZ, RZ, 0x1 ;  /* 0x00000001ff087424 */ /* 0x000fe200078e00ff */
[----:B------:R-:W-:Y:S01]  /*1820*/  USEL UR29, UR46, 0x2, UP1 ;  /* 0x000000022e1d7887 */ /* 0x000fe20008800000 */
[----:B------:R-:W3:Y:S01]  /*1830*/  LDCU.64 UR38, c[0x0][0x348] ;  /* 0x00006900ff2677ac */ /* 0x000ee20008000a00 */
[----:B-1----:R-:W-:-:S02]  /*1840*/  UIADD3 UR5, UPT, UPT, UR6, 0x3f, URZ ;  /* 0x0000003f06057890 */ /* 0x002fc4000fffe0ff */
[----:B------:R-:W-:Y:S02]  /*1850*/  USHF.R.U32.HI UR47, URZ, 0x5, UR23 ;  /* 0x00000005ff2f7899 */ /* 0x000fe40008011617 */
[----:B------:R-:W-:Y:S02]  /*1860*/  USHF.R.S32.HI UR4, URZ, 0x1f, UR5 ;  /* 0x0000001fff047899 */ /* 0x000fe40008011405 */
[----:B------:R-:W-:Y:S02]  /*1870*/  UIADD3 UR48, UPT, UPT, UR6, 0x7e, URZ ;  /* 0x0000007e06307890 */ /* 0x000fe4000fffe0ff */
[----:B------:R-:W-:Y:S01]  /*1880*/  ULEA.HI UR4, UR4, UR5, URZ, 0x6 ;  /* 0x0000000504047291 */ /* 0x000fe2000f8f30ff */
[----:B------:R-:W1:Y:S03]  /*1890*/  LDCU UR41, c[0x0][0x374] ;  /* 0x00006e80ff2977ac */ /* 0x000e660008000800 */
[----:B------:R-:W-:-:S02]  /*18a0*/  USHF.R.S32.HI UR44, URZ, 0x6, UR4 ;  /* 0x00000006ff2c7899 */ /* 0x000fc40008011404 */
[----:B------:R-:W-:Y:S02]  /*18b0*/  UIADD3 UR4, UPT, UPT, UR6, -0x1, URZ ;  /* 0xffffffff06047890 */ /* 0x000fe4000fffe0ff */
[----:B------:R-:W-:Y:S02]  /*18c0*/  UISETP.LT.U32.AND UP0, UPT, UR44, 0x2, UPT ;  /* 0x000000022c00788c */ /* 0x000fe4000bf01070 */
[----:B------:R-:W-:Y:S02]  /*18d0*/  UISETP.GE.U32.AND UP2, UPT, UR4, -0x7f, UPT ;  /* 0xffffff810400788c */ /* 0x000fe4000bf46070 */
[----:B------:R-:W-:Y:S01]  /*18e0*/  USEL UR43, UR44, 0x2, UP0 ;  /* 0x000000022c2b7887 */ /* 0x000fe20008000000 */
[----:B------:R-:W-:-:S03]  /*18f0*/  UMOV UR21, URZ ;  /* 0x000000ff00157c82 */ /* 0x000fc60008000000 */
[----:B------:R-:W-:Y:S02]  /*1900*/  UIADD3 UR22, UPT, UPT, UR43, -0x1, URZ ;  /* 0xffffffff2b167890 */ /* 0x000fe4000fffe0ff */
[----:B------:R-:W-:-:S03]  /*1910*/  UIADD3 UR46, UPT, UPT, UR44, -UR43, URZ ;  /* 0x8000002b2c2e7290 */ /* 0x000fc6000fffe0ff */
[----:B------:R-:W-:-:S04]  /*1920*/  @UP2 UIADD3 UR22, UPT, UPT, UR43, URZ, URZ ;  /* 0x000000ff2b162290 */ /* 0x000fc8000fffe0ff */
[----:B-123--:R-:W-:-:S12]  /*1930*/  UIADD3 UR22, UPT, UPT, UR22, 0x1, URZ ;  /* 0x0000000116167890 */ /* 0x00efd8000fffe0ff */
.L_x_42:
[----:B------:R-:W-:Y:S01]  /*1940*/  UISETP.NE.AND UP0, UPT, UR52, URZ, UPT ;  /* 0x000000ff3400728c */ /* 0x000fe2000bf05270 */
[----:B-1----:R-:W1:Y:S08]  /*1950*/  S2UR UR52, SR_CgaCtaId ;  /* 0x00000000003479c3 */ /* 0x002e700000008800 */
[----:B------:R-:W-:Y:S05]  /*1960*/  BRA.U UP0, `(.L_x_23) ;  /* 0x0000000100347547 */ /* 0x000fea000b800000 */
[----:B------:R-:W2:Y:S01]  /*1970*/  S2R R0, SR_CgaCtaId ;  /* 0x0000000000007919 */ /* 0x000ea20000008800 */
[----:B------:R-:W-:Y:S02]  /*1980*/  MOV R3, 0x400 ;  /* 0x0000040000037802 */ /* 0x000fe40000000f00 */
[----:B------:R-:W-:Y:S02]  /*1990*/  SHF.L.U32 R2, R8, 0x1f, RZ ;  /* 0x0000001f08027819 */ /* 0x000fe400000006ff */
[----:B--2---:R-:W-:-:S05]  /*19a0*/  LEA R0, R0, R3, 0x18 ;  /* 0x0000000300007211 */ /* 0x004fca00078ec0ff */
[----:B------:R-:W-:-:S04]  /*19b0*/  IMAD R3, R9, 0x8, R0 ;  /* 0x0000000809037824 */ /* 0x000fc800078e0200 */
[----:B------:R-:W2:Y:S02]  /*19c0*/  SYNCS.PHASECHK.TRANS64.TRYWAIT P0, [R3+URZ+0xe0], R2 ;  /* 0x0000e002030075a7 */ /* 0x000ea400080011ff */
[----:B--2---:R-:W-:Y:S05]  /*19d0*/  @!P0 BRA `(.L_x_24) ;  /* 0x0000009000148947 */ /* 0x004fea0003800000 */
.L_x_172:
[----:B------:R-:W-:Y:S01]  /*19e0*/  VIADD R9, R9, 0x1 ;  /* 0x0000000109097836 */ /* 0x000fe20000000000 */
[----:B------:R2:W-:Y:S04]  /*19f0*/  SYNCS.ARRIVE.TRANS64.A1T0 RZ, [R3+URZ+0xd0], RZ ;  /* 0x0000d0ff03ff79a7 */ /* 0x0005e800081000ff */
[----:B------:R-:W-:-:S04]  /*1a00*/  ISETP.NE.AND P0, PT, R9, 0x2, PT ;  /* 0x000000020900780c */ /* 0x000fc80003f05270 */
[----:B------:R-:W-:Y:S02]  /*1a10*/  SEL R9, R9, RZ, P0 ;  /* 0x000000ff09097207 */ /* 0x000fe40000000000 */
[----:B--2---:R-:W-:-:S04]  /*1a20*/  SEL R3, RZ, 0x1, P0 ;  /* 0x00000001ff037807 */ /* 0x004fc80000000000 */
[----:B------:R-:W-:-:S07]  /*1a30*/  LOP3.LUT R8, R8, R3, RZ, 0x3c, !PT ;  /* 0x0000000308087212 */ /* 0x000fce00078e3cff */
.L_x_23:
[----:B------:R-:W-:Y:S01]  /*1a40*/  UMOV UR13, 0x400 ;  /* 0x00000400000d7882 */ /* 0x000fe20000000000 */
[----:B------:R-:W-:Y:S01]  /*1a50*/  SHF.L.U32 R0, R12, 0x1f, RZ ;  /* 0x0000001f0c007819 */ /* 0x000fe200000006ff */
[----:B-1----:R-:W-:Y:S02]  /*1a60*/  ULEA UR13, UR52, UR13, 0x18 ;  /* 0x0000000d340d7291 */ /* 0x002fe4000f8ec0ff */
[----:B------:R-:W-:Y:S02]  /*1a70*/  UISETP.GE.U32.AND UP0, UPT, UR48, 0x7f, UPT ;  /* 0x0000007f3000788c */ /* 0x000fe4000bf06070 */
[----:B------:R-:W-:Y:S02]  /*1a80*/  ULEA UR4, UR21, UR13, 0x3 ;  /* 0x0000000d15047291 */ /* 0x000fe4000f8e18ff */
[----:B------:R-:W-:Y:S02]  /*1a90*/  USHF.L.U32 UR19, UR20, 0x8, URZ ;  /* 0x0000000814137899 */ /* 0x000fe400080006ff */
[----:B------:R-:W-:Y:S01]  /*1aa0*/  ULEA UR35, UR16, UR47, 0x6 ;  /* 0x0000002f10237291 */ /* 0x000fe2000f8e30ff */
[----:B------:R-:W-:-:S04]  /*1ab0*/  UMOV UR14, URZ ;  /* 0x000000ff000e7c82 */ /* 0x000fc80008000000 */
[----:B------:R1:W2:Y:S01]  /*1ac0*/  SYNCS.PHASECHK.TRANS64.TRYWAIT P0, [UR4+0x10], R0 ;  /* 0x00001000ff0075a7 */ /* 0x0002a20008001104 */
[----:B------:R-:W-:Y:S06]  /*1ad0*/  BRA.U !UP0, `(.L_x_25) ;  /* 0x0000000108f07547 */ /* 0x000fec000b800000 */
[----:B------:R-:W-:Y:S01]  /*1ae0*/  UMOV UR15, URZ ;  /* 0x000000ff000f7c82 */ /* 0x000fe20008000000 */
[----:B------:R-:W-:-:S05]  /*1af0*/  UMOV UR4, UR21 ;  /* 0x0000001500047c82 */ /* 0x000fca0008000000 */
.L_x_31:
[----:B------:R-:W-:Y:S01]  /*1b00*/  ULEA UR33, UR4, UR13, 0x3 ;  /* 0x0000000d04217291 */ /* 0x000fe2000f8e18ff */
[----:B--2---:R-:W-:Y:S01]  /*1b10*/  @!P3 MOV R2, 0x14000 ;  /* 0x000140000002b802 */ /* 0x004fe20000000f00 */
[----:B--2-4-:R-:W-:Y:S10]  /*1b20*/  @P0 BRA `(.L_x_26) ;  /* 0x00000000000c0947 */ /* 0x014ff40003800000 */
[----:B------:R-:W-:-:S04]  /*1b30*/  SHF.L.U32 R3, R12, 0x1f, RZ ;  /* 0x0000001f0c037819 */ /* 0x000fc800000006ff */
[----:B------:R-:W2:Y:S02]  /*1b40*/  SYNCS.PHASECHK.TRANS64.TRYWAIT P0, [UR33+0x10], R3 ;  /* 0x00001003ff0075a7 */ /* 0x000ea40008001121 */
[----:B--2---:R-:W-:Y:S05]  /*1b50*/  @!P0 BRA `(.L_x_27) ;  /* 0x0000008c00c88947 */ /* 0x004fea0003800000 */
.L_x_26:
[----:B------:R2:W-:Y:S01]  /*1b60*/  @!P3 SYNCS.ARRIVE.TRANS64 RZ, [UR33], R2 ;  /* 0x00000002ffffb9a7 */ /* 0x0005e20008000021 */
[----:B------:R-:W-:-:S04]  /*1b70*/  ULOP3.LUT UR5, UR29, 0x2, URZ, 0xfc, !UPT ;  /* 0x000000021d057892 */ /* 0x000fc8000f8efcff */
[----:B------:R-:W-:-:S09]  /*1b80*/  UISETP.NE.AND UP0, UPT, UR5, 0x2, UPT ;  /* 0x000000020500788c */ /* 0x000fd2000bf05270 */
[----:B------:R-:W-:Y:S05]  /*1b90*/  BRA.U UP0, `(.L_x_28) ;  /* 0x0000000100047547 */ /* 0x000fea000b800000 */
[----:B------:R-:W-:Y:S05]  /*1ba0*/  BPT.TRAP 0x1 ;  /* 0x000000040000795c */ /* 0x000fea0000300000 */
.L_x_28:
[----:B------:R-:W-:Y:S04]  /*1bb0*/  BSSY.RECONVERGENT B0, `(.L_x_29) ;  /* 0x0000003000007945 */ /* 0x000fe80003800200 */
[----:B------:R-:W-:Y:S05]  /*1bc0*/  @P2 BRA `(.L_x_30) ;  /* 0x0000000000042947 */ /* 0x000fea0003800000 */
[----:B------:R-:W-:Y:S05]  /*1bd0*/  BPT.TRAP 0x1 ;  /* 0x000000040000795c */ /* 0x000fea0000300000 */
.L_x_30:
[----:B------:R-:W-:Y:S05]  /*1be0*/  BSYNC.RECONVERGENT B0 ;  /* 0x0000000000007941 */ /* 0x000fea0003800200 */
.L_x_29:
[----:B------:R-:W-:Y:S02]  /*1bf0*/  UIADD3 UR5, UPT, UPT, UR4, 0x1, URZ ;  /* 0x0000000104057890 */ /* 0x000fe4000fffe0ff */
[----:B------:R-:W-:Y:S02]  /*1c00*/  ULEA UR24, UR4, UR23, 0xc ;  /* 0x0000001704187291 */ /* 0x000fe4000f8e60ff */
[----:B------:R-:W-:Y:S02]  /*1c10*/  UISETP.NE.AND UP0, UPT, UR5, 0x2, UPT ;  /* 0x000000020500788c */ /* 0x000fe4000bf05270 */
[----:B------:R-:W-:Y:S02]  /*1c20*/  ULEA UR8, UR4, UR13, 0x10 ;  /* 0x0000000d04087291 */ /* 0x000fe4000f8e80ff */
[----:B------:R-:W-:Y:S02]  /*1c30*/  USEL UR6, URZ, 0x1, UP0 ;  /* 0x00000001ff067887 */ /* 0x000fe40008000000 */
[----:B------:R-:W-:-:S02]  /*1c40*/  USEL UR21, UR5, URZ, UP0 ;  /* 0x000000ff05157287 */ /* 0x000fc40008000000 */
[----:B------:R-:W-:Y:S02]  /*1c50*/  UIADD3 UR4, UP0, UPT, UR38, 0x180, URZ ;  /* 0x0000018026047890 */ /* 0x000fe4000ff1e0ff */
[----:B------:R-:W-:Y:S01]  /*1c60*/  ULEA UR5, UR21, UR13, 0x3 ;  /* 0x0000000d15057291 */ /* 0x000fe2000f8e18ff */
[----:B------:R-:W-:Y:S01]  /*1c70*/  LOP3.LUT R12, R12, UR6, RZ, 0x3c, !PT ;  /* 0x000000060c0c7c12 */ /* 0x000fe2000f8e3cff */
[----:B------:R-:W-:Y:S02]  /*1c80*/  USHF.L.U32 UR34, UR15, 0x6, URZ ;  /* 0x000000060f227899 */ /* 0x000fe400080006ff */
[----:B------:R-:W-:Y:S01]  /*1c90*/  UIADD3 UR6, UP1, UPT, UR38, 0x80, URZ ;  /* 0x0000008026067890 */ /* 0x000fe2000ff3e0ff */
[----:B-1----:R-:W-:Y:S01]  /*1ca0*/  SHF.L.U32 R0, R12, 0x1f, RZ ;  /* 0x0000001f0c007819 */ /* 0x002fe200000006ff */
[----:B------:R-:W-:Y:S02]  /*1cb0*/  ULEA UR24, UR24, UR13, 0x2 ;  /* 0x0000000d18187291 */ /* 0x000fe4000f8e10ff */
[----:B------:R-:W-:Y:S01]  /*1cc0*/  UIADD3 UR15, UPT, UPT, UR15, 0x1, URZ ;  /* 0x000000010f0f7890 */ /* 0x000fe2000fffe0ff */
[----:B------:R3:W4:Y:S01]  /*1cd0*/  SYNCS.PHASECHK.TRANS64.TRYWAIT P0, [UR5+0x10], R0 ;  /* 0x00001000ff0075a7 */ /* 0x0007220008001105 */
[----:B------:R-:W-:-:S02]  /*1ce0*/  UIADD3.X UR5, UPT, UPT, URZ, UR39, URZ, UP0, !UPT ;  /* 0x00000027ff057290 */ /* 0x000fc400087fe4ff */
[----:B------:R-:W-:Y:S02]  /*1cf0*/  UIADD3.X UR7, UPT, UPT, URZ, UR39, URZ, UP1, !UPT ;  /* 0x00000027ff077290 */ /* 0x000fe40008ffe4ff */
[----:B------:R-:W-:Y:S02]  /*1d00*/  UIADD3 UR32, UPT, UPT, UR24, 0x8800, URZ ;  /* 0x0000880018207890 */ /* 0x000fe4000fffe0ff */
[----:B------:R-:W-:Y:S02]  /*1d10*/  UISETP.NE.AND UP0, UPT, UR15, UR22, UPT ;  /* 0x000000160f00728c */ /* 0x000fe4000bf05270 */
[----:B------:R-:W-:Y:S02]  /*1d20*/  UIADD3 UR26, UPT, UPT, UR34, 0x20, URZ ;  /* 0x00000020221a7890 */ /* 0x000fe4000fffe0ff */
[----:B------:R-:W-:Y:S02]  /*1d30*/  UIADD3 UR24, UPT, UPT, UR24, 0xa800, URZ ;  /* 0x0000a80018187890 */ /* 0x000fe4000fffe0ff */
[----:B------:R-:W-:-:S02]  /*1d40*/  UIADD3 UR16, UPT, UPT, UR8, 0x10800, URZ ;  /* 0x0001080008107890 */ /* 0x000fc4000fffe0ff */
[----:B------:R-:W-:Y:S01]  /*1d50*/  UIADD3 UR8, UPT, UPT, UR8, 0x18800, URZ ;  /* 0x0001880008087890 */ /* 0x000fe2000fffe0ff */
[----:B------:R-:W-:Y:S01]  /*1d60*/  UMOV UR10, 0xff0000 ;  /* 0x00ff0000000a7882 */ /* 0x000fe20000000000 */
[----:B------:R-:W-:Y:S01]  /*1d70*/  UMOV UR30, 0x0 ;  /* 0x00000000001e7882 */ /* 0x000fe20000000000 */
[----:B------:R-:W-:Y:S01]  /*1d80*/  UMOV UR31, 0x10000000 ;  /* 0x10000000001f7882 */ /* 0x000fe20000000000 */
[----:B------:R-:W-:Y:S01]  /*1d90*/  UMOV UR25, UR33 ;  /* 0x0000002100197c82 */ /* 0x000fe20008000000 */
[----:B------:R-:W-:Y:S01]  /*1da0*/  UMOV UR27, UR35 ;  /* 0x00000023001b7c82 */ /* 0x000fe20008000000 */
[----:B------:R-:W-:Y:S01]  /*1db0*/  UMOV UR28, UR36 ;  /* 0x00000024001c7c82 */ /* 0x000fe20008000000 */
[----:B------:R-:W-:Y:S01]  /*1dc0*/  UTMALDG.3D.MULTICAST [UR32], [UR6], UR10, desc[UR30] ;  /* 0x00001e20060073b4 */ /* 0x000fe2000801180a */
[----:B------:R-:W-:Y:S01]  /*1dd0*/  UMOV UR17, UR33 ;  /* 0x0000002100117c82 */ /* 0x000fe20008000000 */
[----:B------:R-:W-:Y:S01]  /*1de0*/  UMOV UR20, UR36 ;  /* 0x0000002400147c82 */ /* 0x000fe20008000000 */
[----:B------:R-:W-:Y:S01]  /*1df0*/  UMOV UR18, UR34 ;  /* 0x0000002200127c82 */ /* 0x000fe20008000000 */
[----:B------:R-:W-:Y:S01]  /*1e00*/  UMOV UR11, UR19 ;  /* 0x00000013000b7c82 */ /* 0x000fe20008000000 */
[----:B------:R-:W-:Y:S01]  /*1e10*/  UMOV UR12, UR36 ;  /* 0x00000024000c7c82 */ /* 0x000fe20008000000 */
[----:B------:R-:W-:Y:S01]  /*1e20*/  UMOV UR9, UR33 ;  /* 0x0000002100097c82 */ /* 0x000fe20008000000 */
[----:B------:R-:W-:Y:S01]  /*1e30*/  UMOV UR14, UR22 ;  /* 0x00000016000e7c82 */ /* 0x000fe20008000000 */
[----:B------:R1:W-:Y:S01]  /*1e40*/  UTMALDG.3D.MULTICAST [UR24], [UR6], UR10, desc[UR30] ;  /* 0x00001e18060073b4 */ /* 0x0003e2000801180a */
[----:B------:R-:W-:Y:S01]  /*1e50*/  UTMALDG.3D [UR16], [UR4], desc[UR30] ;  /* 0x00001e10040075b4 */ /* 0x000fe20008011000 */
[----:B-1----:R-:W-:-:S02]  /*1e60*/  UMOV UR10, UR26 ;  /* 0x0000001a000a7c82 */ /* 0x002fc40008000000 */
[----:B------:R1:W-:Y:S02]  /*1e70*/  UTMALDG.3D [UR8], [UR4], desc[UR30] ;  /* 0x00001e08040075b4 */ /* 0x0003e40008011000 */
[----:B-1----:R-:W-:Y:S01]  /*1e80*/  UMOV UR4, UR21 ;  /* 0x0000001500047c82 */ /* 0x002fe20008000000 */
[----:B---3--:R-:W-:Y:S05]  /*1e90*/  BRA.U UP0, `(.L_x_31) ;  /* 0xfffffffd00187547 */ /* 0x008fea000b83ffff */
.L_x_25:
[----:B------:R-:W-:Y:S01]  /*1ea0*/  ULEA UR4, UR21, UR13, 0x3 ;  /* 0x0000000d15047291 */ /* 0x000fe2000f8e18ff */
[----:B-1----:R-:W-:Y:S01]  /*1eb0*/  SHF.L.U32 R0, R12, 0x1f, RZ ;  /* 0x0000001f0c007819 */ /* 0x002fe200000006ff */
[----:B------:R-:W-:Y:S01]  /*1ec0*/  @!P1 SYNCS.ARRIVE.TRANS64.A1T0 RZ, [UR13+0x68], RZ ;  /* 0x000068ffffff99a7 */ /* 0x000fe2000810000d */
[----:B------:R-:W-:-:S06]  /*1ed0*/  UISETP.GT.AND UP0, UPT, UR44, UR43, UPT ;  /* 0x0000002b2c00728c */ /* 0x000fcc000bf04270 */
[----:B--2-4-:R1:W2:Y:S03]  /*1ee0*/  SYNCS.PHASECHK.TRANS64.TRYWAIT P0, [UR4+0x10], R0 ;  /* 0x00001000ff0075a7 */ /* 0x0142a60008001104 */
[----:B------:R-:W-:Y:S05]  /*1ef0*/  BRA.U !UP0, `(.L_x_32) ;  /* 0x0000000108ec7547 */ /* 0x000fea000b800000 */
[----:B------:R-:W-:Y:S01]  /*1f00*/  UIADD3 UR15, UPT, UPT, UR46, UR14, URZ ;  /* 0x0000000e2e0f7290 */ /* 0x000fe2000fffe0ff */
[----:B------:R-:W-:-:S11]  /*1f10*/  UMOV UR4, UR21 ;  /* 0x0000001500047c82 */ /* 0x000fd60008000000 */
.L_x_38:
[----:B------:R-:W-:Y:S01]  /*1f20*/  ULEA UR33, UR4, UR13, 0x3 ;  /* 0x0000000d04217291 */ /* 0x000fe2000f8e18ff */
[----:B--2---:R-:W-:Y:S01]  /*1f30*/  @!P3 MOV R2, 0x14000 ;  /* 0x000140000002b802 */ /* 0x004fe20000000f00 */
[----:B--2-4-:R-:W-:Y:S10]  /*1f40*/  @P0 BRA `(.L_x_33) ;  /* 0x00000000000c0947 */ /* 0x014ff40003800000 */
[----:B------:R-:W-:-:S04]  /*1f50*/  SHF.L.U32 R3, R12, 0x1f, RZ ;  /* 0x0000001f0c037819 */ /* 0x000fc800000006ff */
[----:B------:R-:W2:Y:S02]  /*1f60*/  SYNCS.PHASECHK.TRANS64.TRYWAIT P0, [UR33+0x10], R3 ;  /* 0x00001003ff0075a7 */ /* 0x000ea40008001121 */
[----:B--2---:R-:W-:Y:S05]  /*1f70*/  @!P0 BRA `(.L_x_34) ;  /* 0x0000008800d88947 */ /* 0x004fea0003800000 */
.L_x_33:
[----:B------:R2:W-:Y:S01]  /*1f80*/  @!P3 SYNCS.ARRIVE.TRANS64 RZ, [UR33], R2 ;  /* 0x00000002ffffb9a7 */ /* 0x0005e20008000021 */
[----:B------:R-:W-:-:S04]  /*1f90*/  ULOP3.LUT UR5, UR29, 0x2, URZ, 0xfc, !UPT ;  /* 0x000000021d057892 */ /* 0x000fc8000f8efcff */
[----:B------:R-:W-:-:S09]  /*1fa0*/  UISETP.NE.AND UP0, UPT, UR5, 0x2, UPT ;  /* 0x000000020500788c */ /* 0x000fd2000bf05270 */
[----:B------:R-:W-:Y:S05]  /*1fb0*/  BRA.U UP0, `(.L_x_35) ;  /* 0x0000000100047547 */ /* 0x000fea000b800000 */
[----:B------:R-:W-:Y:S05]  /*1fc0*/  BPT.TRAP 0x1 ;  /* 0x000000040000795c */ /* 0x000fea0000300000 */
.L_x_35:
[----:B------:R-:W-:Y:S04]  /*1fd0*/  BSSY.RECONVERGENT B0, `(.L_x_36) ;  /* 0x0000003000007945 */ /* 0x000fe80003800200 */
[----:B------:R-:W-:Y:S05]  /*1fe0*/  @P2 BRA `(.L_x_37) ;  /* 0x0000000000042947 */ /* 0x000fea0003800000 */
[----:B------:R-:W-:Y:S05]  /*1ff0*/  BPT.TRAP 0x1 ;  /* 0x000000040000795c */ /* 0x000fea0000300000 */
.L_x_37:
[----:B------:R-:W-:Y:S05]  /*2000*/  BSYNC.RECONVERGENT B0 ;  /* 0x0000000000007941 */ /* 0x000fea0003800200 */
.L_x_36:
        /* <DEDUP_REMOVED lines=42> */
.L_x_32:
[C---:B------:R-:W-:Y:S01]  /*22b0*/  LEA R3, R11.reuse, UR13, 0x3 ;  /* 0x0000000d0b037c11 */ /* 0x040fe2000f8e18ff */
[----:B------:R-:W-:Y:S01]  /*22c0*/  NOP ;  /* 0x0000000000007918 */ /* 0x000fe20000000000 */
[----:B-1----:R-:W-:Y:S02]  /*22d0*/  SHF.L.U32 R0, R10, 0x1f, RZ ;  /* 0x0000001f0a007819 */ /* 0x002fe400000006ff */
[----:B------:R-:W-:Y:S02]  /*22e0*/  LEA R5, R11, UR13, 0x4 ;  /* 0x0000000d0b057c11 */ /* 0x000fe4000f8e20ff */
[----:B--2-4-:R-:W1:Y:S02]  /*22f0*/  SYNCS.PHASECHK.TRANS64.TRYWAIT P0, [R3+URZ+0x70], R0 ;  /* 0x00007000030075a7 */ /* 0x014e6400080011ff */
[----:B-1----:R-:W-:Y:S05]  /*2300*/  @!P0 BRA `(.L_x_39) ;  /* 0x00000088000c8947 */ /* 0x002fea0003800000 */
.L_x_175:
[----:B------:R-:W2:Y:S01]  /*2310*/  LDS.128 R4, [R5+0x100] ;  /* 0x0001000005047984 */ /* 0x000ea20000000c00 */
[----:B------:R-:W-:Y:S01]  /*2320*/  UISETP.GE.AND UP0, UPT, UR45, 0x1, UPT ;  /* 0x000000012d00788c */ /* 0x000fe2000bf06270 */
[----:B------:R-:W-:Y:S01]  /*2330*/  @!PT LDS RZ, [RZ] ;  /* 0x00000000fffff984 */ /* 0x000fe20000000800 */
[----:B------:R-:W-:Y:S01]  /*2340*/  @!PT LDS RZ, [RZ] ;  /* 0x00000000fffff984 */ /* 0x000fe20000000800 */
[----:B------:R-:W-:Y:S01]  /*2350*/  @!PT LDS RZ, [RZ] ;  /* 0x00000000fffff984 */ /* 0x000fe20000000800 */
[----:B------:R-:W-:Y:S01]  /*2360*/  @!PT LDS RZ, [RZ] ;  /* 0x00000000fffff984 */ /* 0x000fe20000000800 */
[----:B------:R3:W-:Y:S06]  /*2370*/  MEMBAR.ALL.CTA ;  /* 0x0000000000007992 */ /* 0x0007ec0000008000 */
[----:B---3--:R-:W3:Y:S01]  /*2380*/  FENCE.VIEW.ASYNC.S ;  /* 0x00000000000073c6 */ /* 0x008ee20000000000 */
[----:B--2---:R-:W-:-:S13]  /*2390*/  LOP3.LUT P0, RZ, R6, 0x1, RZ, 0xc0, !PT ;  /* 0x0000000106ff7812 */ /* 0x004fda000780c0ff */
[----:B---3--:R-:W-:Y:S01]  /*23a0*/  VOTEU.ANY UP1, P0 ;  /* 0x0000000000ff7886 */ /* 0x008fe20000020100 */
[----:B------:R-:W-:-:S13]  /*23b0*/  PLOP3.LUT P0, PT, PT, PT, UP1, 0x80, 0x8 ;  /* 0x000000000008781c */ /* 0x000fda0003f0f018 */
[----:B-1----:R-:W-:Y:S02]  /*23c0*/  @P0 LOP3.LUT R0, R5, 0xffff, RZ, 0xc0, !PT ;  /* 0x0000ffff05000812 */ /* 0x002fe400078ec0ff */
[----:B------:R-:W-:Y:S02]  /*23d0*/  @P0 MOV R2, R4 ;  /* 0x0000000400020202 */ /* 0x000fe40000000f00 */
[----:B------:R-:W-:Y:S01]  /*23e0*/  @P0 R2UR UR5, R0 ;  /* 0x00000000000502ca */ /* 0x000fe200000e0000 */
[----:B------:R-:W-:Y:S01]  /*23f0*/  VIADD R0, R3, 0x80 ;  /* 0x0000008003007836 */ /* 0x000fe20000000000 */
[----:B------:R-:W-:Y:S02]  /*2400*/  @P0 SHF.R.U32.HI R4, RZ, 0x10, R5 ;  /* 0x00000010ff040819 */ /* 0x000fe40000011605 */
[----:B------:R-:W-:Y:S02]  /*2410*/  @P0 R2UR UR6, R2 ;  /* 0x00000000020602ca */ /* 0x000fe400000e0000 */
[----:B------:R-:W-:-:S02]  /*2420*/  PRMT R0, RZ, 0x654, R0 ;  /* 0x00000654ff007816 */ /* 0x000fc40000000000 */
[----:B------:R-:W-:Y:S02]  /*2430*/  @P0 R2UR UR4, R4 ;  /* 0x00000000040402ca */ /* 0x000fe400000e0000 */
[----:B------:R1:W-:Y:S03]  /*2440*/  SYNCS.ARRIVE.TRANS64.RED.A1T0 RZ, [R0+URZ], RZ ;  /* 0x000000ff00ff79a7 */ /* 0x0003e600081004ff */
[----:B------:R-:W-:-:S04]  /*2450*/  @UP1 UMOV UR37, UR5 ;  /* 0x0000000500251c82 */ /* 0x000fc80008000000 */
[----:B------:R-:W-:-:S04]  /*2460*/  @UP1 UMOV UR40, UR6 ;  /* 0x0000000600281c82 */ /* 0x000fc80008000000 */
[----:B------:R-:W-:Y:S01]  /*2470*/  @UP1 UMOV UR36, UR4 ;  /* 0x0000000400241c82 */ /* 0x000fe20008000000 */
[----:B------:R-:W-:Y:S05]  /*2480*/  BRA.U !UP0, `(.L_x_40) ;  /* 0x0000000108d47547 */ /* 0x000fea000b800000 */
[----:B------:R-:W2:Y:S01]  /*2490*/  LDCU.128 UR16, c[0x0][0xb10] ;  /* 0x00016200ff1077ac */ /* 0x000ea20008000c00 */
[----:B------:R-:W3:Y:S01]  /*24a0*/  LDCU UR12, c[0x0][0xb20] ;  /* 0x00016400ff0c77ac */ /* 0x000ee20008000800 */
[----:B------:R-:W4:Y:S01]  /*24b0*/  LDCU UR20, c[0x0][0xb0c] ;  /* 0x00016180ff1477ac */ /* 0x000f220008000800 */
[----:B------:R-:W1:Y:S01]  /*24c0*/  LDCU.64 UR8, c[0x0][0xb28] ;  /* 0x00016500ff0877ac */ /* 0x000e620008000a00 */
[----:B------:R-:W-:Y:S02]  /*24d0*/  UISETP.NE.AND UP3, UPT, UR45, 0x1, UPT ;  /* 0x000000012d00788c */ /* 0x000fe4000bf65270 */
[----:B--2---:R-:W-:Y:S02]  /*24e0*/  UIMAD.WIDE.U32 UR6, UR41, UR19, URZ ;  /* 0x00000013290672a5 */ /* 0x004fe4000f8e00ff */
[----:B------:R-:W-:Y:S02]  /*24f0*/  UIMAD.WIDE.U32 UR4, UR42, UR16, URZ ;  /* 0x000000102a0472a5 */ /* 0x000fe4000f8e00ff */
[----:B------:R-:W-:-:S02]  /*2500*/  UISETP.NE.AND UP0, UPT, UR18, 0x1, UPT ;  /* 0x000000011200788c */ /* 0x000fc4000bf05270 */
[----:B------:R-:W-:Y:S01]  /*2510*/  UIMAD.WIDE.U32 UR24, UR37, UR19, URZ ;  /* 0x00000013251872a5 */ /* 0x000fe2000f8e00ff */
[----:B------:R-:W-:Y:S02]  /*2520*/  UMOV UR6, UR7 ;  /* 0x0000000700067c82 */ /* 0x000fe40008000000 */
[----:B------:R-:W-:Y:S01]  /*2530*/  UMOV UR4, UR5 ;  /* 0x0000000500047c82 */ /* 0x000fe20008000000 */
[----:B---3--:R-:W-:Y:S02]  /*2540*/  USHF.R.U32.HI UR6, URZ, UR12, UR6 ;  /* 0x0000000cff067299 */ /* 0x008fe40008011606 */
[----:B----4-:R-:W-:Y:S02]  /*2550*/  UISETP.NE.AND UP2, UPT, UR20, 0x1, UPT ;  /* 0x000000011400788c */ /* 0x010fe4000bf45270 */
[----:B------:R-:W-:Y:S02]  /*2560*/  USHF.R.U32.HI UR4, URZ, UR17, UR4 ;  /* 0x00000011ff047299 */ /* 0x000fe40008011604 */
[----:B------:R-:W-:-:S02]  /*2570*/  USEL UR5, UR41, UR6, !UP0 ;  /* 0x0000000629057287 */ /* 0x000fc4000c000000 */
[----:B------:R-:W-:Y:S02]  /*2580*/  USEL UR6, UR42, UR4, !UP2 ;  /* 0x000000042a067287 */ /* 0x000fe4000d000000 */
[----:B-1----:R-:W-:Y:S01]  /*2590*/  UIMAD.WIDE.U32 UR10, UR5, UR8, URZ ;  /* 0x00000008050a72a5 */ /* 0x002fe2000f8e00ff */
[----:B------:R-:W-:Y:S01]  /*25a0*/  UMOV UR4, UR25 ;  /* 0x0000001900047c82 */ /* 0x000fe20008000000 */
[----:B------:R-:W-:Y:S02]  /*25b0*/  UIMAD.WIDE.U32 UR14, UR40, UR16, URZ ;  /* 0x00000010280e72a5 */ /* 0x000fe4000f8e00ff */
[----:B------:R-:W-:-:S03]  /*25c0*/  UIMAD.WIDE.U32 UR24, UR6, UR8, URZ ;  /* 0x00000008061872a5 */ /* 0x000fc6000f8e00ff */
[----:B------:R-:W-:Y:S01]  /*25d0*/  UMOV UR10, UR11 ;  /* 0x0000000b000a7c82 */ /* 0x000fe20008000000 */
[----:B------:R-:W-:Y:S02]  /*25e0*/  USHF.R.U32.HI UR4, URZ, UR12, UR4 ;  /* 0x0000000cff047299 */ /* 0x000fe40008011604 */
[----:B------:R-:W-:Y:S01]  /*25f0*/  @UP3 USHF.R.U32.HI UR5, URZ, UR9, UR10 ;  /* 0x00000009ff053299 */ /* 0x000fe2000801160a */
[----:B------:R-:W-:Y:S01]  /*2600*/  UMOV UR14, UR15 ;  /* 0x0000000f000e7c82 */ /* 0x000fe20008000000 */
[----:B------:R-:W-:Y:S01]  /*2610*/  UMOV UR24, UR25 ;  /* 0x0000001900187c82 */ /* 0x000fe20008000000 */
[----:B------:R-:W-:Y:S02]  /*2620*/  USHF.R.U32.HI UR17, URZ, UR17, UR14 ;  /* 0x00000011ff117299 */ /* 0x000fe4000801160e */
[----:B------:R-:W-:Y:S02]  /*2630*/  USEL UR4, UR37, UR4, !UP0 ;  /* 0x0000000425047287 */ /* 0x000fe4000c000000 */
[----:B------:R-:W-:-:S02]  /*2640*/  @UP3 USHF.R.U32.HI UR6, URZ, UR9, UR24 ;  /* 0x00000009ff063299 */ /* 0x000fc40008011618 */
[----:B------:R-:W-:Y:S02]  /*2650*/  UIMAD UR7, UR45, UR5, URZ ;  /* 0x000000052d0772a4 */ /* 0x000fe4000f8e02ff */
[----:B------:R-:W-:Y:S02]  /*2660*/  USEL UR5, UR40, UR17, !UP2 ;  /* 0x0000001128057287 */ /* 0x000fe4000d000000 */
[----:B------:R-:W-:Y:S02]  /*2670*/  UIMAD UR10, UR45, UR6, URZ ;  /* 0x000000062d0a72a4 */ /* 0x000fe4000f8e02ff */
[----:B------:R-:W-:Y:S02]  /*2680*/  UISETP.GE.AND UP0, UPT, UR4, UR7, UPT ;  /* 0x000000070400728c */ /* 0x000fe4000bf06270 */
[----:B------:R-:W-:Y:S02]  /*2690*/  UIMAD.WIDE.U32 UR14, UR4, UR8, URZ ;  /* 0x00000008040e72a5 */ /* 0x000fe4000f8e00ff */
[----:B------:R-:W-:-:S02]  /*26a0*/  UISETP.GE.OR UP0, UPT, UR5, UR10, UP0 ;  /* 0x0000000a0500728c */ /* 0x000fc40008706670 */
        /* <DEDUP_REMOVED lines=19> */
.L_x_40:
[----:B------:R-:W2:Y:S02]  /*27e0*/  LDCU UR4, c[0x0][0xb30] ;  /* 0x00016600ff0477ac */ /* 0x000ea40008000800 */
[----:B--2---:R-:W-:-:S09]  /*27f0*/  UISETP.NE.AND UP0, UPT, UR4, 0x1, UPT ;  /* 0x000000010400788c */ /* 0x004fd2000bf05270 */
[----:B------:R-:W-:Y:S05]  /*2800*/  BRA.U UP0, `(.L_x_41) ;  /* 0x0000000100447547 */ /* 0x000fea000b800000 */
[----:B------:R-:W2:Y:S01]  /*2810*/  LDCU.128 UR8, c[0x0][0xb10] ;  /* 0x00016200ff0877ac */ /* 0x000ea20008000c00 */
[----:B------:R-:W3:Y:S01]  /*2820*/  LDCU UR12, c[0x0][0xb0c] ;  /* 0x00016180ff0c77ac */ /* 0x000ee20008000800 */
[----:B------:R-:W4:Y:S01]  /*2830*/  LDCU UR14, c[0x0][0xb20] ;  /* 0x00016400ff0e77ac */ /* 0x000f220008000800 */
[----:B--2---:R-:W-:Y:S02]  /*2840*/  UIMAD.WIDE.U32 UR6, UR40, UR8, URZ ;  /* 0x00000008280672a5 */ /* 0x004fe4000f8e00ff */
[----:B------:R-:W-:Y:S02]  /*2850*/  UIMAD.WIDE.U32 UR4, UR37, UR11, URZ ;  /* 0x0000000b250472a5 */ /* 0x000fe4000f8e00ff */
[----:B---3--:R-:W-:Y:S02]  /*2860*/  UISETP.NE.AND UP2, UPT, UR12, 0x1, UPT ;  /* 0x000000010c00788c */ /* 0x008fe4000bf45270 */
[----:B------:R-:W-:Y:S01]  /*2870*/  UISETP.NE.AND UP0, UPT, UR10, 0x1, UPT ;  /* 0x000000010a00788c */ /* 0x000fe2000bf05270 */
[----:B------:R-:W-:-:S02]  /*2880*/  UMOV UR6, UR7 ;  /* 0x0000000700067c82 */ /* 0x000fc40008000000 */
[----:B------:R-:W-:Y:S01]  /*2890*/  UMOV UR4, UR5 ;  /* 0x0000000500047c82 */ /* 0x000fe20008000000 */
[----:B------:R-:W-:Y:S02]  /*28a0*/  USHF.R.U32.HI UR9, URZ, UR9, UR6 ;  /* 0x00000009ff097299 */ /* 0x000fe40008011606 */
[----:B----4-:R-:W-:Y:S02]  /*28b0*/  USHF.R.U32.HI UR4, URZ, UR14, UR4 ;  /* 0x0000000eff047299 */ /* 0x010fe40008011604 */
[----:B------:R-:W-:Y:S02]  /*28c0*/  USEL UR5, UR40, UR9, !UP2 ;  /* 0x0000000928057287 */ /* 0x000fe4000d000000 */
[----:B------:R-:W-:-:S04]  /*28d0*/  USEL UR4, UR37, UR4, !UP0 ;  /* 0x0000000425047287 */ /* 0x000fc8000c000000 */
[----:B------:R-:W-:Y:S02]  /*28e0*/  UIADD3 UR6, UPT, UPT, UR5, -UR4, URZ ;  /* 0x8000000405067290 */ /* 0x000fe4000fffe0ff */
[----:B------:R-:W-:Y:S02]  /*28f0*/  UIADD3 UR4, UPT, UPT, -UR5, UR4, URZ ;  /* 0x0000000405047290 */ /* 0x000fe4000fffe1ff */
[----:B------:R-:W-:Y:S02]  /*2900*/  UIMAD UR37, UR6, UR10, UR37 ;  /* 0x0000000a062572a4 */ /* 0x000fe4000f8e0225 */
[----:B------:R-:W-:-:S12]  /*2910*/  UIMAD UR40, UR4, UR12, UR40 ;  /* 0x0000000c042872a4 */ /* 0x000fd8000f8e0228 */
.L_x_41:
[----:B------:R-:W-:Y:S01]  /*2920*/  VIADD R11, R11, 0x1 ;  /* 0x000000010b0b7836 */ /* 0x000fe20000000000 */
[----:B------:R-:W-:Y:S02]  /*2930*/  R2UR UR5, R67 ;  /* 0x00000000430572ca */ /* 0x000fe400000e0000 */
[----:B------:R-:W-:Y:S02]  /*2940*/  R2UR UR4, R66 ;  /* 0x00000000420472ca */ /* 0x000fe400000e0000 */
[C---:B------:R-:W-:Y:S02]  /*2950*/  ISETP.NE.AND P0, PT, R11.reuse, 0x2, PT ;  /* 0x000000020b00780c */ /* 0x040fe40003f05270 */
[----:B------:R-:W-:Y:S02]  /*2960*/  PLOP3.LUT P1, PT, PT, PT, PT, 0x80, 0x8 ;  /* 0x000000000008781c */ /* 0x000fe40003f2f070 */
[----:B------:R-:W-:Y:S02]  /*2970*/  SEL R3, RZ, 0x1, P0 ;  /* 0x00000001ff037807 */ /* 0x000fe40000000000 */
[----:B------:R-:W-:-:S02]  /*2980*/  SEL R11, R11, RZ, P0 ;  /* 0x000000ff0b0b7207 */ /* 0x000fc40000000000 */
[----:B------:R-:W-:Y:S01]  /*2990*/  LOP3.LUT R10, R10, R3, RZ, 0x3c, !PT ;  /* 0x000000030a0a7212 */ /* 0x000fe200078e3cff */
[----:B------:R-:W-:Y:S02]  /*29a0*/  UIADD3 UR16, UPT, UPT, UR40, UR5, URZ ;  /* 0x0000000528107290 */ /* 0x000fe4000fffe0ff */
[----:B------:R-:W-:Y:S01]  /*29b0*/  UIADD3 UR20, UPT, UPT, UR37, UR4, URZ ;  /* 0x0000000425147290 */ /* 0x000fe2000fffe0ff */
[----:B------:R-:W-:Y:S11]  /*29c0*/  BRA.U UP1, `(.L_x_42) ;  /* 0xffffffed01dc7547 */ /* 0x000ff6000b83ffff */
[----:B------:R-:W-:Y:S01]  /*29d0*/  UIADD3 UR13, UPT, UPT, UR13, 0x10, URZ ;  /* 0x000000100d0d7890 */ /* 0x000fe2000fffe0ff */
[----:B------:R-:W-:-:S03]  /*29e0*/  SHF.L.U32 R3, R12, 0x1f, RZ ;  /* 0x0000001f0c037819 */ /* 0x000fc600000006ff */
[----:B------:R-:W-:-:S09]  /*29f0*/  ULEA UR4, UR21, UR13, 0x3 ;  /* 0x0000000d15047291 */ /* 0x000fd2000f8e18ff */
[----:B------:R-:W2:Y:S02]  /*2a00*/  SYNCS.PHASECHK.TRANS64.TRYWAIT P0, [UR4], R3 ;  /* 0x00000003ff0075a7 */ /* 0x000ea40008001104 */
[----:B--2---:R-:W-:Y:S05]  /*2a10*/  @!P0 BRA `(.L_x_43) ;  /* 0x00000080005c8947 */ /* 0x004fea0003800000 */
.L_x_177:
[----:B------:R-:W-:-:S04]  /*2a20*/  UIADD3 UR4, UPT, UPT, UR21, 0x1, URZ ;  /* 0x0000000115047890 */ /* 0x000fc8000fffe0ff */
[----:B------:R-:W-:-:S04]  /*2a30*/  UISETP.NE.AND UP0, UPT, UR4, 0x2, UPT ;  /* 0x000000020400788c */ /* 0x000fc8000bf05270 */
[----:B------:R-:W-:Y:S02]  /*2a40*/  USEL UR5, URZ, 0x1, UP0 ;  /* 0x00000001ff057887 */ /* 0x000fe40008000000 */
[----:B------:R-:W-:-:S04]  /*2a50*/  USEL UR4, UR4, URZ, UP0 ;  /* 0x000000ff04047287 */ /* 0x000fc80008000000 */
[----:B------:R-:W-:Y:S01]  /*2a60*/  ULEA UR4, UR4, UR13, 0x3 ;  /* 0x0000000d04047291 */ /* 0x000fe2000f8e18ff */
[----:B-1----:R-:W-:-:S04]  /*2a70*/  LOP3.LUT R3, R12, UR5, RZ, 0x3c, !PT ;  /* 0x000000050c037c12 */ /* 0x002fc8000f8e3cff */
[----:B------:R-:W-:Y:S01]  /*2a80*/  SHF.L.U32 R3, R3, 0x1f, RZ ;  /* 0x0000001f03037819 */ /* 0x000fe200000006ff */
[----:B------:R-:W-:-:S07]  /*2a90*/  IMAD.U32 R0, RZ, RZ, UR4 ;  /* 0x00000004ff007e24 */ /* 0x000fce000f8e00ff */
.L_x_44:
[----:B-1----:R1:W2:Y:S02]  /*2aa0*/  SYNCS.PHASECHK.TRANS64.TRYWAIT P0, [R0+URZ], R3 ;  /* 0x00000003000075a7 */ /* 0x0022a400080011ff */
[----:B--2---:R-:W-:Y:S05]  /*2ab0*/  @!P0 NANOSLEEP.SYNCS 0x989680 ;  /* 0x009896800000895d */ /* 0x004fea0003900000 */
[----:B------:R-:W2:Y:S02]  /*2ac0*/  @!P0 SYNCS.PHASECHK.TRANS64 P0, [R0+URZ], R3 ;  /* 0x00000003000085a7 */ /* 0x000ea400080010ff */
[----:B--2---:R-:W-:Y:S05]  /*2ad0*/  @P0 EXIT ;  /* 0x000000000000094d */ /* 0x004fea0003800000 */
[----:B------:R-:W-:Y:S05]  /*2ae0*/  BRA `(.L_x_44) ;  /* 0xfffffffc00ec7947 */ /* 0x000fea000383ffff */
.L_x_22:
[----:B------:R-:W-:-:S04]  /*2af0*/  UISETP.NE.AND UP0, UPT, UR52, URZ, UPT ;  /* 0x000000ff3400728c */ /* 0x000fc8000bf05270 */
[----:B------:R-:W-:-:S09]  /*2b00*/  UISETP.NE.OR UP0, UPT, UR17, 0x1, UP0 ;  /* 0x000000011100788c */ /* 0x000fd20008705670 */
[----:B------:R-:W-:Y:S05]  /*2b10*/  BRA.U UP0, `(.L_x_45) ;  /* 0x0000000500487547 */ /* 0x000fea000b800000 */
[----:B------:R-:W-:Y:S01]  /*2b20*/  ISETP.GE.U32.AND P2, PT, R0, 0x8, PT ;  /* 0x000000080000780c */ /* 0x000fe20003f46070 */
[----:B------:R-:W-:Y:S01]  /*2b30*/  IMAD.MOV.U32 R12, RZ, RZ, 0x1 ;  /* 0x00000001ff0c7424 */ /* 0x000fe200078e00ff */
[----:B------:R-:W-:Y:S02]  /*2b40*/  CS2R R10, SRZ ;  /* 0x00000000000a7805 */ /* 0x000fe4000001ff00 */
[----:B------:R-:W-:Y:S01]  /*2b50*/  CS2R R8, SRZ ;  /* 0x0000000000087805 */ /* 0x000fe2000001ff00 */
[----:B------:R-:W-:Y:S01]  /*2b60*/  UMOV UR6, 0x400 ;  /* 0x0000040000067882 */ /* 0x000fe20000000000 */
[----:B------:R-:W-:Y:S01]  /*2b70*/  UMOV UR5, URZ ;  /* 0x000000ff00057c82 */ /* 0x000fe20008000000 */
[----:B------:R-:W-:-:S12]  /*2b80*/  ULEA UR6, UR52, UR6, 0x18 ;  /* 0x0000000634067291 */ /* 0x000fd8000f8ec0ff */
.L_x_49:
[----:B------:R-:W-:Y:S02]  /*2b90*/  LEA R2, R8, UR6, 0x3 ;  /* 0x0000000608027c11 */ /* 0x000fe4000f8e18ff */
[----:B------:R-:W-:-:S03]  /*2ba0*/  SHF.L.U32 R5, R9, 0x1f, RZ ;  /* 0x0000001f09057819 */ /* 0x000fc600000006ff */
[----:B------:R-:W-:Y:S01]  /*2bb0*/  VIADD R4, R2, 0xe0 ;  /* 0x000000e002047836 */ /* 0x000fe20000000000 */
[----:B------:R-:W1:Y:S02]  /*2bc0*/  SYNCS.PHASECHK.TRANS64.TRYWAIT P0, [R2+URZ+0xd0], R5 ;  /* 0x0000d005020075a7 */ /* 0x000e6400080011ff */
[----:B-1----:R-:W-:Y:S05]  /*2bd0*/  @!P0 BRA `(.L_x_46) ;  /* 0x0000008000048947 */ /* 0x002fea0003800000 */
.L_x_178:
[----:B------:R-:W-:Y:S01]  /*2be0*/  ULEA UR4, UR5, UR6, 0x3 ;  /* 0x0000000605047291 */ /* 0x000fe2000f8e18ff */
[----:B------:R-:W-:Y:S02]  /*2bf0*/  PRMT R4, RZ, 0x654, R4 ;  /* 0x00000654ff047816 */ /* 0x000fe40000000004 */
[----:B-1----:R-:W-:Y:S01]  /*2c00*/  SHF.L.U32 R5, R12, 0x1f, RZ ;  /* 0x0000001f0c057819 */ /* 0x002fe200000006ff */
[----:B------:R-:W-:Y:S01]  /*2c10*/  UIADD3 UR7, UPT, UPT, UR4, 0x70, URZ ;  /* 0x0000007004077890 */ /* 0x000fe2000fffe0ff */
[----:B------:R1:W-:Y:S05]  /*2c20*/  SYNCS.ARRIVE.TRANS64.RED.A1T0 RZ, [R4+URZ], RZ ;  /* 0x000000ff04ff79a7 */ /* 0x0003ea00081004ff */
[----:B------:R-:W-:Y:S01]  /*2c30*/  IMAD.U32 R7, RZ, RZ, UR7 ;  /* 0x00000007ff077e24 */ /* 0x000fe2000f8e00ff */
[----:B------:R-:W2:Y:S04]  /*2c40*/  SYNCS.PHASECHK.TRANS64.TRYWAIT P0, [UR4+0x80], R5 ;  /* 0x00008005ff0075a7 */ /* 0x000ea80008001104 */
[----:B------:R-:W-:Y:S01]  /*2c50*/  PRMT R6, R0, 0x654, R7 ;  /* 0x0000065400067816 */ /* 0x000fe20000000007 */
[----:B-1----:R-:W-:Y:S01]  /*2c60*/  @!P2 IMAD.MOV.U32 R4, RZ, RZ, 0x10 ;  /* 0x00000010ff04a424 */ /* 0x002fe200078e00ff */
[----:B--2---:R-:W-:Y:S06]  /*2c70*/  @!P0 BRA `(.L_x_47) ;  /* 0x0000007c00f08947 */ /* 0x004fec0003800000 */
.L_x_180:
[----:B------:R-:W-:Y:S01]  /*2c80*/  ULEA UR8, UR5, UR6, 0x4 ;  /* 0x0000000605087291 */ /* 0x000fe2000f8e20ff */
[----:B------:R-:W-:Y:S01]  /*2c90*/  SEL R3, R6, R3, !P2 ;  /* 0x0000000306037207 */ /* 0x000fe20005000000 */
[----:B------:R-:W-:Y:S01]  /*2ca0*/  UIADD3 UR9, UPT, UPT, UR4, 0x70, URZ ;  /* 0x0000007004097890 */ /* 0x000fe2000fffe0ff */
[----:B-1----:R-:W-:Y:S01]  /*2cb0*/  LEA R2, R11, UR6, 0x3 ;  /* 0x000000060b027c11 */ /* 0x002fe2000f8e18ff */
[----:B------:R-:W-:Y:S01]  /*2cc0*/  UIADD3 UR8, UPT, UPT, UR8, 0x100, URZ ;  /* 0x0000010008087890 */ /* 0x000fe2000fffe0ff */
[----:B------:R-:W-:Y:S01]  /*2cd0*/  SHF.L.U32 R5, R10, 0x1f, RZ ;  /* 0x0000001f0a057819 */ /* 0x000fe200000006ff */
[----:B------:R1:W-:Y:S01]  /*2ce0*/  @!P2 SYNCS.ARRIVE.TRANS64.RED RZ, [R3+URZ], R4 ;  /* 0x0000000403ffa9a7 */ /* 0x0003e200080004ff */
[----:B------:R-:W-:Y:S01]  /*2cf0*/  UIADD3 UR4, UPT, UPT, UR5, 0x1, URZ ;  /* 0x0000000105047890 */ /* 0x000fe2000fffe0ff */
[----:B------:R-:W-:-:S03]  /*2d00*/  VIADD R8, R8, 0x1 ;  /* 0x0000000108087836 */ /* 0x000fc60000000000 */
[----:B------:R-:W-:Y:S02]  /*2d10*/  UISETP.NE.AND UP0, UPT, UR4, 0x2, UPT ;  /* 0x000000020400788c */ /* 0x000fe4000bf05270 */
[----:B------:R-:W-:Y:S06]  /*2d20*/  UGETNEXTWORKID.BROADCAST [UR8], [UR9] ;  /* 0x00000000080073ca */ /* 0x000fec0008000100 */
[----:B------:R-:W-:Y:S01]  /*2d30*/  USEL UR7, URZ, 0x1, UP0 ;  /* 0x00000001ff077887 */ /* 0x000fe20008000000 */
[----:B------:R-:W-:Y:S01]  /*2d40*/  ISETP.NE.AND P0, PT, R8, 0x2, PT ;  /* 0x000000020800780c */ /* 0x000fe20003f05270 */
[----:B------:R-:W-:Y:S01]  /*2d50*/  USEL UR5, UR4, URZ, UP0 ;  /* 0x000000ff04057287 */ /* 0x000fe20008000000 */
[----:B------:R-:W2:Y:S03]  /*2d60*/  SYNCS.PHASECHK.TRANS64.TRYWAIT P1, [R2+URZ+0x70], R5 ;  /* 0x00007005020075a7 */ /* 0x000ea600080211ff */
[----:B------:R-:W-:Y:S01]  /*2d70*/  LOP3.LUT R12, R12, UR7, RZ, 0x3c, !PT ;  /* 0x000000070c0c7c12 */ /* 0x000fe2000f8e3cff */
[----:B-12---:R-:W-:Y:S07]  /*2d80*/  @!P1 BRA `(.L_x_48) ;  /* 0x0000007c00c49947 */ /* 0x006fee0003800000 */
.L_x_181:
[C---:B------:R-:W-:Y:S01]  /*2d90*/  LEA R4, R11.reuse, UR6, 0x4 ;  /* 0x000000060b047c11 */ /* 0x040fe2000f8e20ff */
[----:B-1----:R-:W-:Y:S01]  /*2da0*/  VIADD R2, R2, 0x80 ;  /* 0x0000008002027836 */ /* 0x002fe20000000000 */
[----:B------:R-:W-:Y:S01]  /*2db0*/  SEL R8, R8, RZ, P0 ;  /* 0x000000ff08087207 */ /* 0x000fe20000000000 */
[----:B------:R-:W-:-:S03]  /*2dc0*/  VIADD R11, R11, 0x1 ;  /* 0x000000010b0b7836 */ /* 0x000fc60000000000 */
[----:B------:R-:W1:Y:S01]  /*2dd0*/  LDS.128 R4, [R4+0x100] ;  /* 0x0001000004047984 */ /* 0x000e620000000c00 */
[----:B------:R-:W-:Y:S02]  /*2de0*/  PRMT R2, RZ, 0x654, R2 ;  /* 0x00000654ff027816 */ /* 0x000fe40000000002 */
[C---:B------:R-:W-:Y:S01]  /*2df0*/  ISETP.NE.AND P1, PT, R11.reuse, 0x2, PT ;  /* 0x000000020b00780c */ /* 0x040fe20003f25270 */
[----:B------:R-:W-:Y:S01]  /*2e00*/  @!PT LDS RZ, [RZ] ;  /* 0x00000000fffff984 */ /* 0x000fe20000000800 */
[----:B------:R-:W-:Y:S01]  /*2e10*/  @!PT LDS RZ, [RZ] ;  /* 0x00000000fffff984 */ /* 0x000fe20000000800 */
[----:B------:R-:W-:Y:S01]  /*2e20*/  @!PT LDS RZ, [RZ] ;  /* 0x00000000fffff984 */ /* 0x000fe20000000800 */
[----:B------:R-:W-:Y:S01]  /*2e30*/  @!PT LDS RZ, [RZ] ;  /* 0x00000000fffff984 */ /* 0x000fe20000000800 */
[----:B------:R2:W-:Y:S06]  /*2e40*/  MEMBAR.ALL.CTA ;  /* 0x0000000000007992 */ /* 0x0005ec0000008000 */
[----:B--2---:R-:W2:Y:S01]  /*2e50*/  FENCE.VIEW.ASYNC.S ;  /* 0x00000000000073c6 */ /* 0x004ea20000000000 */
[----:B------:R-:W-:Y:S01]  /*2e60*/  SEL R11, R11, RZ, P1 ;  /* 0x000000ff0b0b7207 */ /* 0x000fe20000800000 */
[----:B--2---:R2:W-:Y:S01]  /*2e70*/  SYNCS.ARRIVE.TRANS64.RED.A1T0 RZ, [R2+URZ], RZ ;  /* 0x000000ff02ff79a7 */ /* 0x0045e200081004ff */
[----:B-1----:R-:W-:-:S02]  /*2e80*/  LOP3.LUT P3, RZ, R6, 0x1, RZ, 0xc0, !PT ;  /* 0x0000000106ff7812 */ /* 0x002fc4000786c0ff */
[----:B------:R-:W-:-:S04]  /*2e90*/  SEL R5, RZ, 0x1, P1 ;  /* 0x00000001ff057807 */ /* 0x000fc80000800000 */
[----:B------:R-:W-:Y:S02]  /*2ea0*/  LOP3.LUT R10, R10, R5, RZ, 0x3c, !PT ;  /* 0x000000050a0a7212 */ /* 0x000fe400078e3cff */
[----:B--2---:R-:W-:-:S04]  /*2eb0*/  SEL R2, RZ, 0x1, P0 ;  /* 0x00000001ff027807 */ /* 0x004fc80000000000 */
[----:B------:R-:W-:Y:S01]  /*2ec0*/  LOP3.LUT R9, R9, R2, RZ, 0x3c, !PT ;  /* 0x0000000209097212 */ /* 0x000fe200078e3cff */
[----:B------:R-:W-:Y:S06]  /*2ed0*/  @P3 BRA `(.L_x_49) ;  /* 0xfffffffc002c3947 */ /* 0x000fec000383ffff */
[----:B------:R-:W-:Y:S01]  /*2ee0*/  ULEA UR4, UR5, UR6, 0x3 ;  /* 0x0000000605047291 */ /* 0x000fe2000f8e18ff */
[----:B------:R-:W-:-:S08]  /*2ef0*/  SHF.L.U32 R3, R12, 0x1f, RZ ;  /* 0x0000001f0c037819 */ /* 0x000fd000000006ff */
[----:B------:R-:W1:Y:S02]  /*2f00*/  SYNCS.PHASECHK.TRANS64 P0, [UR4+0x80], R3 ;  /* 0x00008003ff0075a7 */ /* 0x000e640008001004 */
[----:B-1----:R-:W-:Y:S05]  /*2f10*/  @P0 BRA `(.L_x_50) ;  /* 0x0000000000080947 */ /* 0x002fea0003800000 */
[----:B------:R-:W1:Y:S02]  /*2f20*/  SYNCS.PHASECHK.TRANS64.TRYWAIT P0, [UR4+0x80], R3 ;  /* 0x00008003ff0075a7 */ /* 0x000e640008001104 */
[----:B-1----:R-:W-:Y:S05]  /*2f30*/  @!P0 BRA `(.L_x_51) ;  /* 0x0000007c006c8947 */ /* 0x002fea0003800000 */
.L_x_50:
[----:B------:R-:W-:-:S04]  /*2f40*/  UIADD3 UR7, UPT, UPT, UR5, 0x1, URZ ;  /* 0x0000000105077890 */ /* 0x000fc8000fffe0ff */
[----:B------:R-:W-:-:S04]  /*2f50*/  UISETP.NE.AND UP0, UPT, UR7, 0x2, UPT ;  /* 0x000000020700788c */ /* 0x000fc8000bf05270 */
[----:B------:R-:W-:Y:S02]  /*2f60*/  USEL UR8, URZ, 0x1, UP0 ;  /* 0x00000001ff087887 */ /* 0x000fe40008000000 */
[----:B------:R-:W-:-:S04]  /*2f70*/  USEL UR7, UR7, URZ, UP0 ;  /* 0x000000ff07077287 */ /* 0x000fc80008000000 */
[----:B------:R-:W-:Y:S01]  /*2f80*/  ULEA UR7, UR7, UR6, 0x3 ;  /* 0x0000000607077291 */ /* 0x000fe2000f8e18ff */
[----:B-1----:R-:W-:-:S04]  /*2f90*/  LOP3.LUT R3, R12, UR8, RZ, 0x3c, !PT ;  /* 0x000000080c037c12 */ /* 0x002fc8000f8e3cff */
[----:B------:R-:W-:-:S04]  /*2fa0*/  SHF.L.U32 R0, R3, 0x1f, RZ ;  /* 0x0000001f03007819 */ /* 0x000fc800000006ff */
[----:B------:R-:W1:Y:S02]  /*2fb0*/  SYNCS.PHASECHK.TRANS64 P0, [UR7+0x80], R0 ;  /* 0x00008000ff0075a7 */ /* 0x000e640008001007 */
[----:B-1----:R-:W-:Y:S05]  /*2fc0*/  @P0 EXIT ;  /* 0x000000000000094d */ /* 0x002fea0003800000 */
[----:B------:R-:W-:Y:S02]  /*2fd0*/  SHF.L.U32 R3, R3, 0x1f, RZ ;  /* 0x0000001f03037819 */ /* 0x000fe400000006ff */
[----:B------:R-:W-:-:S07]  /*2fe0*/  MOV R0, UR7 ;  /* 0x0000000700007c02 */ /* 0x000fce0008000f00 */
.L_x_52:
[----:B-1----:R1:W2:Y:S02]  /*2ff0*/  SYNCS.PHASECHK.TRANS64.TRYWAIT P0, [R0+URZ+0x80], R3 ;  /* 0x00008003000075a7 */ /* 0x0022a400080011ff */
[----:B--2---:R-:W-:Y:S05]  /*3000*/  @!P0 NANOSLEEP.SYNCS 0x989680 ;  /* 0x009896800000895d */ /* 0x004fea0003900000 */
[----:B------:R-:W2:Y:S02]  /*3010*/  @!P0 SYNCS.PHASECHK.TRANS64 P0, [R0+URZ+0x80], R3 ;  /* 0x00008003000085a7 */ /* 0x000ea400080010ff */
[----:B--2---:R-:W-:Y:S05]  /*3020*/  @P0 EXIT ;  /* 0x000000000000094d */ /* 0x004fea0003800000 */
[----:B------:R-:W-:Y:S05]  /*3030*/  BRA `(.L_x_52) ;  /* 0xfffffffc00ec7947 */ /* 0x000fea000383ffff */
.L_x_45:
[----:B------:R-:W-:Y:S05]  /*3040*/  BRA.U UP4, `(.L_x_53) ;  /* 0x0000001104447547 */ /* 0x000fea000b800000 */
[----:B------:R-:W-:Y:S01]  /*3050*/  UMOV UR4, 0x40 ;  /* 0x0000004000047882 */ /* 0x000fe20000000000 */
[----:B------:R-:W-:Y:S01]  /*3060*/  NOP ;  /* 0x0000000000007918 */ /* 0x000fe20000000000 */
[----:B------:R-:W-:Y:S01]  /*3070*/  ULEA UR5, UR52, UR4, 0x18 ;  /* 0x0000000434057291 */ /* 0x000fe2000f8ec0ff */
[----:B------:R-:W-:Y:S02]  /*3080*/  UMOV UR6, 0x400 ;  /* 0x0000040000067882 */ /* 0x000fe40000000000 */
[----:B------:R-:W-:-:S06]  /*3090*/  ULEA UR6, UR52, UR6, 0x18 ;  /* 0x0000000634067291 */ /* 0x000fcc000f8ec0ff */
[----:B------:R-:W1:Y:S02]  /*30a0*/  LDS.U8 R0, [UR5+0x1c] ;  /* 0x00001c05ff007984 */ /* 0x000e640008000000 */
[----:B-1----:R-:W-:-:S13]  /*30b0*/  ISETP.NE.AND P0, PT, R0, RZ, PT ;  /* 0x000000ff0000720c */ /* 0x002fda0003f05270 */
[----:B------:R-:W-:Y:S05]  /*30c0*/  @P0 BRA `(.L_x_54) ;  /* 0x0000000000580947 */ /* 0x000fea0003800000 */
[----:B------:R-:W-:-:S13]  /*30d0*/  ELECT P0, URZ, PT ;  /* 0x0000000000ff782f */ /* 0x000fda0003800000 */
[----:B------:R-:W-:Y:S05]  /*30e0*/  @!P0 BRA `(.L_x_55) ;  /* 0x0000000000608947 */ /* 0x000fea0003800000 */
[----:B------:R-:W-:Y:S01]  /*30f0*/  UMOV UR4, 0x10 ;  /* 0x0000001000047882 */ /* 0x000fe20000000000 */
[----:B------:R-:W-:Y:S01]  /*3100*/  HFMA2 R0, -RZ, RZ, 0, 5.9604644775390625e-08 ;  /* 0x00000001ff007431 */ /* 0x000fe200000001ff */
[----:B------:R-:W-:-:S03]  /*3110*/  MOV R3, 0xffff ;  /* 0x0000ffff00037802 */ /* 0x000fc60000000f00 */
[----:B------:R-:W-:Y:S04]  /*3120*/  DEPBAR.LE SB1, 0x36 ;  /* 0x00009d800000791a */ /* 0x000fe80000000000 */
[----:B------:R-:W1:Y:S02]  /*3130*/  UTCATOMSWS.FIND_AND_SET.ALIGN UP0, UR4, UR4 ;  /* 0x00000004000475e3 */ /* 0x000e640008000800 */
[----:B-1----:R-:W-:Y:S01]  /*3140*/  MOV R4, UR4 ;  /* 0x0000000400047c02 */ /* 0x002fe20008000f00 */
[----:B------:R-:W-:Y:S06]  /*3150*/  BRA.U UP0, `(.L_x_56) ;  /* 0x0000000100187547 */ /* 0x000fec000b800000 */
.L_x_57:
[----:B------:R-:W-:Y:S05]  /*3160*/  NANOSLEEP 0x64 ;  /* 0x000000640000795d */ /* 0x000fea0003800000 */
[----:B------:R-:W-:-:S05]  /*3170*/  UMOV UR4, 0x10 ;  /* 0x0000001000047882 */ /* 0x000fca0000000000 */
[----:B------:R-:W-:Y:S04]  /*3180*/  DEPBAR.LE SB1, 0x36 ;  /* 0x00009d800000791a */ /* 0x000fe80000000000 */
[----:B------:R-:W1:Y:S02]  /*3190*/  UTCATOMSWS.FIND_AND_SET.ALIGN UP0, UR4, UR4 ;  /* 0x00000004000475e3 */ /* 0x000e640008000800 */
[----:B-1----:R-:W-:Y:S01]  /*31a0*/  MOV R4, UR4 ;  /* 0x0000000400047c02 */ /* 0x002fe20008000f00 */
[----:B------:R-:W-:Y:S05]  /*31b0*/  BRA.U !UP0, `(.L_x_57) ;  /* 0xfffffffd08e87547 */ /* 0x000fea000b83ffff */
.L_x_56:
[-C--:B------:R-:W-:Y:S02]  /*31c0*/  SHF.L.U32 R3, R3, R4.reuse, RZ ;  /* 0x0000000403037219 */ /* 0x080fe400000006ff */
[----:B------:R-:W-:Y:S01]  /*31d0*/  SHF.L.U32 R0, R0, R4, RZ ;  /* 0x0000000400007219 */ /* 0x000fe200000006ff */
[----:B------:R-:W-:Y:S02]  /*31e0*/  IMAD.SHL.U32 R4, R4, 0x20, RZ ;  /* 0x0000002004047824 */ /* 0x000fe400078e00ff */
[----:B------:R1:W-:Y:S04]  /*31f0*/  ATOMS.OR RZ, [UR5+0x14], R3 ;  /* 0x00001403ffff798c */ /* 0x0003e8000b000005 */
[----:B------:R1:W-:Y:S04]  /*3200*/  ATOMS.OR RZ, [UR5+0x18], R0 ;  /* 0x00001800ffff798c */ /* 0x0003e8000b000005 */
[----:B------:R1:W-:Y:S01]  /*3210*/  STS [UR6+0x120], R4 ;  /* 0x00012004ff007988 */ /* 0x0003e20008000806 */
[----:B------:R-:W-:Y:S05]  /*3220*/  BRA `(.L_x_55) ;  /* 0x0000000000107947 */ /* 0x000fea0003800000 */
.L_x_54:
[----:B------:R-:W-:Y:S02]  /*3230*/  MOV R0, 0xffffffff ;  /* 0xffffffff00007802 */ /* 0x000fe40000000f00 */
[----:B------:R-:W-:-:S03]  /*3240*/  MOV R4, 0x3270 ;  /* 0x0000327000047802 */ /* 0x000fc60000000f00 */
[----:B------:R1:W-:Y:S04]  /*3250*/  STS [UR6+0x120], R0 ;  /* 0x00012000ff007988 */ /* 0x0003e80008000806 */
[----:B-1---5:R-:W-:Y:S05]  /*3260*/  CALL.REL.NOINC `($__internal_1_$__cuda_sm10x_tcgen05_guardrail_trap_phase_invalid_during_alloc) ;  /* 0x0000008400687944 */ /* 0x022fea0003c00000 */
.L_x_55:
[----:B------:R-:W-:Y:S05]  /*3270*/  WARPSYNC.ALL ;  /* 0x0000000000007948 */ /* 0x000fea0003800000 */
[----:B------:R-:W2:Y:S01]  /*3280*/  S2UR UR4, SR_CgaCtaId ;  /* 0x00000000000479c3 */ /* 0x000ea20000008800 */
[----:B------:R-:W-:Y:S01]  /*3290*/  UMOV UR41, 0x400 ;  /* 0x0000040000297882 */ /* 0x000fe20000000000 */
[----:B------:R-:W-:-:S06]  /*32a0*/  NOP ;  /* 0x0000000000007918 */ /* 0x000fcc0000000000 */
[----:B------:R-:W-:Y:S06]  /*32b0*/  BAR.ARV 0x6, 0xa0 ;  /* 0x0182800000007b1d */ /* 0x000fec0000002000 */
[----:B------:R-:W3:Y:S01]  /*32c0*/  LDCU UR6, c[0x0][0x38c] ;  /* 0x00007180ff0677ac */ /* 0x000ee20008000800 */
[----:B------:R-:W-:Y:S01]  /*32d0*/  LOP3.LUT R2, R2, 0xffff, RZ, 0xc0, !PT ;  /* 0x0000ffff02027812 */ /* 0x000fe200078ec0ff */
[----:B------:R-:W-:Y:S01]  /*32e0*/  IMAD.MOV.U32 R11, RZ, RZ, 0x1 ;  /* 0x00000001ff0b7424 */ /* 0x000fe200078e00ff */
[----:B------:R-:W-:Y:S01]  /*32f0*/  CS2R R8, SRZ ;  /* 0x0000000000087805 */ /* 0x000fe2000001ff00 */
[----:B------:R-:W4:Y:S01]  /*3300*/  LDCU UR7, c[0x0][0x38c] ;  /* 0x00007180ff0777ac */ /* 0x000f220008000800 */
[----:B------:R-:W-:Y:S01]  /*3310*/  R2UR UR42, R2 ;  /* 0x00000000022a72ca */ /* 0x000fe200000e0000 */
[----:B------:R-:W-:Y:S01]  /*3320*/  IMAD.MOV.U32 R10, RZ, RZ, RZ ;  /* 0x000000ffff0a7224 */ /* 0x000fe200078e00ff */
[----:B------:R-:W-:Y:S01]  /*3330*/  UMOV UR45, URZ ;  /* 0x000000ff002d7c82 */ /* 0x000fe20008000000 */
[----:B------:R-:W-:Y:S01]  /*3340*/  UMOV UR39, URZ ;  /* 0x000000ff00277c82 */ /* 0x000fe20008000000 */
[----:B--2---:R-:W-:Y:S01]  /*3350*/  ULEA UR41, UR4, UR41, 0x18 ;  /* 0x0000002904297291 */ /* 0x004fe2000f8ec0ff */
[----:B------:R-:W-:Y:S01]  /*3360*/  UMOV UR62, 0x0 ;  /* 0x00000000003e7882 */ /* 0x000fe20000000000 */
[----:B------:R-:W-:-:S02]  /*3370*/  UMOV UR63, 0x4400910 ;  /* 0x04400910003f7882 */ /* 0x000fc40000000000 */
[----:B------:R-:W-:Y:S02]  /*3380*/  UIADD3 UR5, UPT, UPT, UR41, 0x8800, URZ ;  /* 0x0000880029057890 */ /* 0x000fe4000fffe0ff */
[----:B------:R-:W-:Y:S02]  /*3390*/  UIADD3 UR4, UPT, UPT, UR41, 0x10800, URZ ;  /* 0x0001080029047890 */ /* 0x000fe4000fffe0ff */
[----:B---3--:R-:W-:Y:S01]  /*33a0*/  UIADD3 UR6, UPT, UPT, UR6, 0x3f, URZ ;  /* 0x0000003f06067890 */ /* 0x008fe2000fffe0ff */
[----:B-1----:R-:W1:Y:S01]  /*33b0*/  LDS R0, [UR41+0x120] ;  /* 0x00012029ff007984 */ /* 0x002e620008000800 */
[----:B------:R-:W-:Y:S02]  /*33c0*/  USHF.R.U32.HI UR5, URZ, 0x4, UR5 ;  /* 0x00000004ff057899 */ /* 0x000fe40008011605 */
[----:B------:R-:W-:Y:S02]  /*33d0*/  USHF.R.S32.HI UR47, URZ, 0x1f, UR6 ;  /* 0x0000001fff2f7899 */ /* 0x000fe40008011406 */
[----:B------:R-:W-:-:S02]  /*33e0*/  USHF.R.U32.HI UR4, URZ, 0x4, UR4 ;  /* 0x00000004ff047899 */ /* 0x000fc40008011604 */
[----:B------:R-:W-:Y:S02]  /*33f0*/  ULEA.HI UR47, UR47, UR6, URZ, 0x6 ;  /* 0x000000062f2f7291 */ /* 0x000fe4000f8f30ff */
[----:B------:R-:W-:Y:S02]  /*3400*/  ULOP3.LUT UR5, UR5, 0x3fff, URZ, 0xc0, !UPT ;  /* 0x00003fff05057892 */ /* 0x000fe4000f8ec0ff */
[----:B------:R-:W-:Y:S02]  /*3410*/  USHF.R.S32.HI UR47, URZ, 0x6, UR47 ;  /* 0x00000006ff2f7899 */ /* 0x000fe4000801142f */
[----:B------:R-:W-:Y:S02]  /*3420*/  ULOP3.LUT UR4, UR4, 0x3fff, URZ, 0xc0, !UPT ;  /* 0x00003fff04047892 */ /* 0x000fe4000f8ec0ff */
[----:B------:R-:W-:Y:S01]  /*3430*/  UISETP.LT.AND UP0, UPT, UR47, 0x1, UPT ;  /* 0x000000012f00788c */ /* 0x000fe2000bf01270 */
[----:B------:R-:W-:Y:S01]  /*3440*/  UMOV UR60, 0x0 ;  /* 0x00000000003c7882 */ /* 0x000fe20000000000 */
[----:B------:R-:W-:-:S02]  /*3450*/  UMOV UR61, 0x4400910 ;  /* 0x04400910003d7882 */ /* 0x000fc40000000000 */
[----:B------:R-:W-:Y:S01]  /*3460*/  USEL UR64, UR47, 0x1, !UP0 ;  /* 0x000000012f407887 */ /* 0x000fe2000c000000 */
[----:B------:R-:W-:Y:S01]  /*3470*/  UMOV UR58, 0x0 ;  /* 0x00000000003a7882 */ /* 0x000fe20000000000 */
[----:B------:R-:W-:Y:S01]  /*3480*/  UMOV UR59, 0x4400910 ;  /* 0x04400910003b7882 */ /* 0x000fe20000000000 */
[----:B------:R-:W-:Y:S01]  /*3490*/  UMOV UR56, 0x0 ;  /* 0x0000000000387882 */ /* 0x000fe20000000000 */
[----:B------:R-:W-:Y:S01]  /*34a0*/  UMOV UR57, 0x4400910 ;  /* 0x0440091000397882 */ /* 0x000fe20000000000 */
[----:B------:R-:W-:Y:S01]  /*34b0*/  UMOV UR54, 0x0 ;  /* 0x0000000000367882 */ /* 0x000fe20000000000 */
[----:B------:R-:W-:Y:S01]  /*34c0*/  UMOV UR55, 0x4400910 ;  /* 0x0440091000377882 */ /* 0x000fe20000000000 */
[----:B------:R-:W-:Y:S01]  /*34d0*/  UMOV UR52, 0x0 ;  /* 0x0000000000347882 */ /* 0x000fe20000000000 */
[----:B------:R-:W-:Y:S01]  /*34e0*/  UMOV UR53, 0x4400910 ;  /* 0x0440091000357882 */ /* 0x000fe20000000000 */
[----:B------:R-:W-:Y:S02]  /*34f0*/  ULOP3.LUT UR43, UR5, 0x10000, URZ, 0xfc, !UPT ;  /* 0x00010000052b7892 */ /* 0x000fe4000f8efcff */
[----:B------:R-:W-:-:S02]  /*3500*/  ULOP3.LUT UR44, UR4, 0x10000, URZ, 0xfc, !UPT ;  /* 0x00010000042c7892 */ /* 0x000fc4000f8efcff */
[----:B------:R-:W-:Y:S02]  /*3510*/  UIADD3 UR64, UPT, UPT, -UR64, URZ, URZ ;  /* 0x000000ff40407290 */ /* 0x000fe4000fffe1ff */
[----:B----4-:R-:W-:Y:S01]  /*3520*/  UISETP.GE.AND UP4, UPT, UR7, 0x1, UPT ;  /* 0x000000010700788c */ /* 0x010fe2000bf86270 */
[----:B------:R-:W-:Y:S01]  /*3530*/  UMOV UR50, 0x0 ;  /* 0x0000000000327882 */ /* 0x000fe20000000000 */
[----:B------:R-:W-:Y:S01]  /*3540*/  UMOV UR51, 0x4400910 ;  /* 0x0440091000337882 */ /* 0x000fe20000000000 */
[----:B------:R-:W-:Y:S01]  /*3550*/  UMOV UR48, 0x0 ;  /* 0x0000000000307882 */ /* 0x000fe20000000000 */
[----:B-1----:R-:W-:Y:S01]  /*3560*/  R2UR UR65, R0 ;  /* 0x00000000004172ca */ /* 0x002fe200000e0000 */
[----:B------:R-:W-:-:S14]  /*3570*/  UMOV UR49, 0x4400910 ;  /* 0x0440091000317882 */ /* 0x000fdc0000000000 */
.L_x_64:
[----:B------:R-:W-:Y:S02]  /*3580*/  LEA R0, R10, UR41, 0x3 ;  /* 0x000000290a007c11 */ /* 0x000fe4000f8e18ff */
[----:B------:R-:W-:Y:S02]  /*3590*/  SHF.L.U32 R5, R9, 0x1f, RZ ;  /* 0x0000001f09057819 */ /* 0x000fe400000006ff */
[----:B------:R-:W-:Y:S01]  /*35a0*/  PLOP3.LUT P0, PT, PT, PT, UP4, 0x80, 0x8 ;  /* 0x000000000008781c */ /* 0x000fe20003f0f048 */
[----:B------:R-:W-:Y:S01]  /*35b0*/  VIADD R3, R0, 0x80 ;  /* 0x0000008000037836 */ /* 0x000fe20000000000 */
[----:B-1----:R-:W1:Y:S02]  /*35c0*/  SYNCS.PHASECHK.TRANS64.TRYWAIT P1, [R0+URZ+0x70], R5 ;  /* 0x00007005000075a7 */ /* 0x002e6400080211ff */
[----:B-1-3--:R-:W-:Y:S09]  /*35d0*/  @!P1 BRA `(.L_x_58) ;  /* 0x0000007400dc9947 */ /* 0x00aff20003800000 */
.L_x_183:
[----:B------:R-:W-:Y:S01]  /*35e0*/  LEA R4, R10, UR41, 0x4 ;  /* 0x000000290a047c11 */ /* 0x000fe2000f8e20ff */
[----:B------:R-:W-:Y:S01]  /*35f0*/  @UP4 ULEA UR4, UR39, UR41, 0x3 ;  /* 0x0000002927044291 */ /* 0x000fe2000f8e18ff */
[----:B------:R-:W-:Y:S01]  /*3600*/  PLOP3.LUT P2, PT, PT, PT, PT, 0x80, 0x8 ;  /* 0x000000000008781c */ /* 0x000fe20003f4f070 */
[----:B------:R-:W-:Y:S01]  /*3610*/  ULEA UR46, UR45, UR41, 0x3 ;  /* 0x000000292d2e7291 */ /* 0x000fe2000f8e18ff */
[----:B------:R-:W-:Y:S02]  /*3620*/  PRMT R3, RZ, 0x654, R3 ;  /* 0x00000654ff037816 */ /* 0x000fe40000000003 */
[----:B-1----:R-:W1:Y:S01]  /*3630*/  LDS.128 R4, [R4+0x100] ;  /* 0x0001000004047984 */ /* 0x002e620000000c00 */
[----:B------:R-:W-:Y:S02]  /*3640*/  @P0 SHF.L.U32 R2, R8, 0x1f, RZ ;  /* 0x0000001f08020819 */ /* 0x000fe400000006ff */
[----:B------:R-:W-:Y:S01]  /*3650*/  SHF.L.U32 R0, R11, 0x1f, RZ ;  /* 0x0000001f0b007819 */ /* 0x000fe200000006ff */
[----:B------:R-:W-:Y:S01]  /*3660*/  @!PT LDS RZ, [RZ] ;  /* 0x00000000fffff984 */ /* 0x000fe20000000800 */
[----:B------:R-:W-:Y:S01]  /*3670*/  @!PT LDS RZ, [RZ] ;  /* 0x00000000fffff984 */ /* 0x000fe20000000800 */
[----:B------:R-:W-:Y:S01]  /*3680*/  @!PT LDS RZ, [RZ] ;  /* 0x00000000fffff984 */ /* 0x000fe20000000800 */
[----:B------:R-:W-:Y:S01]  /*3690*/  @!PT LDS RZ, [RZ] ;  /* 0x00000000fffff984 */ /* 0x000fe20000000800 */
[----:B------:R2:W-:Y:S06]  /*36a0*/  MEMBAR.ALL.CTA ;  /* 0x0000000000007992 */ /* 0x0005ec0000008000 */
[----:B--2---:R-:W2:Y:S02]  /*36b0*/  FENCE.VIEW.ASYNC.S ;  /* 0x00000000000073c6 */ /* 0x004ea40000000000 */
[----:B--2---:R2:W-:Y:S01]  /*36c0*/  SYNCS.ARRIVE.TRANS64.RED.A1T0 RZ, [R3+URZ], RZ ;  /* 0x000000ff03ff79a7 */ /* 0x0045e200081004ff */
[----:B------:R2:W3:Y:S01]  /*36d0*/  @P0 SYNCS.PHASECHK.TRANS64.TRYWAIT P2, [UR4], R2 ;  /* 0x00000002ff0005a7 */ /* 0x0004e20008041104 */
[----:B------:R-:W-:Y:S01]  /*36e0*/  ULEA.HI UR4, UR45, UR45, URZ, 0x1 ;  /* 0x0000002d2d047291 */ /* 0x000fe2000f8f08ff */
[----:B-1----:R-:W-:-:S03]  /*36f0*/  LOP3.LUT P1, RZ, R6, 0x1, RZ, 0xc0, !PT ;  /* 0x0000000106ff7812 */ /* 0x002fc6000782c0ff */
[----:B------:R-:W-:Y:S02]  /*3700*/  USHF.L.U32 UR5, UR4, 0x7, URZ ;  /* 0x0000000704057899 */ /* 0x000fe400080006ff */
[----:B------:R-:W-:Y:S02]  /*3710*/  ULOP3.LUT UR36, UR4, 0xffe, URZ, 0xc0, !UPT ;  /* 0x00000ffe04247892 */ /* 0x000fe4000f8ec0ff */
[----:B------:R-:W-:Y:S02]  /*3720*/  ULOP3.LUT UR4, UR5, 0xffffff00, URZ, 0xc0, !UPT ;  /* 0xffffff0005047892 */ /* 0x000fe4000f8ec0ff */
[----:B------:R-:W-:Y:S02]  /*3730*/  UIADD3 UR36, UPT, UPT, -UR36, UR45, URZ ;  /* 0x0000002d24247290 */ /* 0x000fe4000fffe1ff */
[----:B------:R-:W-:Y:S01]  /*3740*/  UIADD3 UR4, UPT, UPT, UR65, UR4, URZ ;  /* 0x0000000441047290 */ /* 0x000fe2000fffe0ff */
[----:B------:R-:W1:Y:S03]  /*3750*/  SYNCS.PHASECHK.TRANS64.TRYWAIT P0, [UR46+0xb0], R0 ;  /* 0x0000b000ff0075a7 */ /* 0x000e66000800112e */
[----:B------:R-:W-:Y:S01]  /*3760*/  ULEA UR36, UR36, UR4, 0x14 ;  /* 0x0000000424247291 */ /* 0x000fe2000f8ea0ff */
[----:B-123--:R-:W-:Y:S11]  /*3770*/  @!P0 BRA `(.L_x_59) ;  /* 0x0000007400888947 */ /* 0x00eff60003800000 */
.L_x_185:
[----:B------:R-:W-:Y:S01]  /*3780*/  IADD3 R10, PT, PT, R10, 0x1, RZ ;  /* 0x000000010a0a7810 */ /* 0x000fe20007ffe0ff */
[----:B------:R-:W-:Y:S06]  /*3790*/  BRA.U !UP4, `(.L_x_60) ;  /* 0x000000050c107547 */ /* 0x000fec000b800000 */
[----:B------:R-:W-:Y:S01]  /*37a0*/  UPLOP3.LUT UP2, UPT, UPT, UPT, UPT, 0x40, 0x4 ;  /* 0x000000000004789c */ /* 0x000fe20003f4e870 */
[----:B------:R-:W-:Y:S01]  /*37b0*/  UMOV UR38, UR64 ;  /* 0x0000004000267c82 */ /* 0x000fe20008000000 */
[----:B------:R-:W-:Y:S01]  /*37c0*/  UMOV UR37, UR47 ;  /* 0x0000002f00257c82 */ /* 0x000fe20008000000 */
[----:B------:R-:W-:-:S08]  /*37d0*/  UMOV UR5, UR39 ;  /* 0x0000002700057c82 */ /* 0x000fd00008000000 */
.L_x_63:
[----:B------:R-:W-:Y:S02]  /*37e0*/  UIADD3 UR38, UPT, UPT, UR38, 0x1, URZ ;  /* 0x0000000126267890 */ /* 0x000fe4000fffe0ff */
[----:B------:R-:W-:Y:S02]  /*37f0*/  ULEA UR7, UR5, UR41, 0x3 ;  /* 0x0000002905077291 */ /* 0x000fe4000f8e18ff */
[----:B------:R-:W-:Y:S01]  /*3800*/  UISETP.NE.AND UP3, UPT, UR38, URZ, UPT ;  /* 0x000000ff2600728c */ /* 0x000fe2000bf65270 */
[----:B--23--:R-:W-:Y:S10]  /*3810*/  @P2 BRA `(.L_x_61) ;  /* 0x00000000000c2947 */ /* 0x00cff40003800000 */
[----:B-1----:R-:W-:Y:S04]  /*3820*/  SHF.L.U32 R3, R8, 0x1f, RZ ;  /* 0x0000001f08037819 */ /* 0x002fe800000006ff */
[----:B------:R-:W1:Y:S02]  /*3830*/  SYNCS.PHASECHK.TRANS64.TRYWAIT P0, [UR7], R3 ;  /* 0x00000003ff0075a7 */ /* 0x000e640008001107 */
[----:B-1----:R-:W-:Y:S05]  /*3840*/  @!P0 BRA `(.L_x_62) ;  /* 0x00000074006c8947 */ /* 0x002fea0003800000 */
.L_x_61:
[----:B------:R-:W-:Y:S01]  /*3850*/  UISETP.NE.AND UP0, UPT, UR37, 0x1, UPT ;  /* 0x000000012500788c */ /* 0x000fe2000bf05270 */
[----:B------:R-:W-:Y:S01]  /*3860*/  PLOP3.LUT P2, PT, PT, PT, PT, 0x80, 0x8 ;  /* 0x000000000008781c */ /* 0x000fe20003f4f070 */
[----:B------:R-:W-:Y:S02]  /*3870*/  UIADD3 UR4, UPT, UPT, UR5, 0x1, URZ ;  /* 0x0000000105047890 */ /* 0x000fe4000fffe0ff */
[----:B------:R-:W-:Y:S02]  /*3880*/  UIADD3 UR40, UPT, UPT, UR7, 0x10, URZ ;  /* 0x0000001007287890 */ /* 0x000fe4000fffe0ff */
[----:B------:R-:W-:Y:S01]  /*3890*/  UISETP.NE.AND UP1, UPT, UR4, 0x2, UPT ;  /* 0x000000020400788c */ /* 0x000fe2000bf25270 */
[----:B------:R-:W-:Y:S01]  /*38a0*/  PLOP3.LUT P0, PT, PT, PT, UP0, 0x80, 0x8 ;  /* 0x000000000008781c */ /* 0x000fe20003f0f008 */
[----:B------:R-:W-:Y:S02]  /*38b0*/  UIADD3 UR37, UPT, UPT, UR37, -0x1, URZ ;  /* 0xffffffff25257890 */ /* 0x000fe4000fffe0ff */
[----:B------:R-:W-:Y:S02]  /*38c0*/  USEL UR6, URZ, 0x1, UP1 ;  /* 0x00000001ff067887 */ /* 0x000fe40008800000 */
[----:B------:R-:W-:Y:S01]  /*38d0*/  USEL UR39, UR4, URZ, UP1 ;  /* 0x000000ff04277287 */ /* 0x000fe20008800000 */
[----:B------:R-:W-:Y:S01]  /*38e0*/  UMOV UR7, 0x40004040 ;  /* 0x4000404000077882 */ /* 0x000fe20000000000 */
[----:B------:R-:W-:Y:S02]  /*38f0*/  UMOV UR35, 0x40004040 ;  /* 0x4000404000237882 */ /* 0x000fe40000000000 */
[----:B------:R-:W-:Y:S01]  /*3900*/  @UP0 ULEA UR4, UR39, UR41, 0x3 ;  /* 0x0000002927040291 */ /* 0x000fe2000f8e18ff */
[----:B------:R-:W-:Y:S01]  /*3910*/  LOP3.LUT R8, R8, UR6, RZ, 0x3c, !PT ;  /* 0x0000000608087c12 */ /* 0x000fe2000f8e3cff */
[----:B------:R-:W-:Y:S01]  /*3920*/  ULEA UR6, UR5, UR44, 0xc ;  /* 0x0000002c05067291 */ /* 0x000fe2000f8e60ff */
[----:B------:R-:W-:Y:S02]  /*3930*/  UMOV UR33, 0x40004040 ;  /* 0x4000404000217882 */ /* 0x000fe40000000000 */
[----:B-1----:R-:W-:Y:S01]  /*3940*/  @P0 SHF.L.U32 R0, R8, 0x1f, RZ ;  /* 0x0000001f08000819 */ /* 0x002fe200000006ff */
[----:B------:R-:W-:Y:S02]  /*3950*/  UIADD3 UR34, UPT, UPT, UR6, 0x2, URZ ;  /* 0x0000000206227890 */ /* 0x000fe4000fffe0ff */
[----:B------:R-:W-:Y:S01]  /*3960*/  UIADD3 UR30, UPT, UPT, UR6, 0x4, URZ ;  /* 0x00000004061e7890 */ /* 0x000fe2000fffe0ff */
[----:B------:R2:W3:Y:S01]  /*3970*/  @P0 SYNCS.PHASECHK.TRANS64.TRYWAIT P2, [UR4], R0 ;  /* 0x00000000ff0005a7 */ /* 0x0004e20008041104 */
[----:B------:R-:W-:Y:S02]  /*3980*/  ULEA UR4, UR5, UR43, 0xa ;  /* 0x0000002b05047291 */ /* 0x000fe4000f8e50ff */
[----:B------:R-:W-:Y:S02]  /*3990*/  UIADD3 UR26, UPT, UPT, UR6, 0x6, URZ ;  /* 0x00000006061a7890 */ /* 0x000fe4000fffe0ff */
        /* <DEDUP_REMOVED lines=10> */
[----:B------:R-:W-:Y:S01]  /*3a40*/  UIADD3 UR8, UPT, UPT, UR4, 0x206, URZ ;  /* 0x0000020604087890 */ /* 0x000fe2000fffe0ff */
[----:B------:R-:W-:Y:S01]  /*3a50*/  UMOV UR5, 0x40004040 ;  /* 0x4000404000057882 */ /* 0x000fe20000000000 */
[----:B------:R-:W-:Y:S01]  /*3a60*/  UMOV UR31, 0x40004040 ;  /* 0x40004040001f7882 */ /* 0x000fe20000000000 */
[----:B------:R1:W-:Y:S01]  /*3a70*/  UTCHMMA gdesc[UR4], gdesc[UR6], tmem[UR36], tmem[UR62], idesc[UR63], UP2 ;  /* 0x00ff3e06040075ea */ /* 0x0003e20009000024 */
[----:B------:R-:W-:Y:S01]  /*3a80*/  UPLOP3.LUT UP2, UPT, UPT, UPT, UPT, 0x80, 0x8 ;  /* 0x000000000008789c */ /* 0x000fe20003f4f070 */
[----:B------:R2:W-:Y:S01]  /*3a90*/  UTCHMMA gdesc[UR32], gdesc[UR34], tmem[UR36], tmem[UR60], idesc[UR61], UPT ;  /* 0x00ff3c22200075ea */ /* 0x0005e2000b800024 */
[----:B------:R-:W-:Y:S01]  /*3aa0*/  UMOV UR29, 0x40004040 ;  /* 0x40004040001d7882 */ /* 0x000fe20000000000 */
[----:B------:R-:W-:Y:S01]  /*3ab0*/  UMOV UR27, 0x40004040 ;  /* 0x40004040001b7882 */ /* 0x000fe20000000000 */
        /* <DEDUP_REMOVED lines=12> */
[----:B------:R-:W-:Y:S01]  /*3b80*/  UMOV UR9, 0x40004040 ;  /* 0x4000404000097882 */ /* 0x000fe20000000000 */
[----:B------:R2:W-:Y:S01]  /*3b90*/  UTCHMMA gdesc[UR12], gdesc[UR14], tmem[UR36], tmem[UR50], idesc[UR51], UPT ;  /* 0x00ff320e0c0075ea */ /* 0x0005e2000b800024 */
[----:B------:R2:W-:Y:S01]  /*3ba0*/  UTCHMMA gdesc[UR8], gdesc[UR10], tmem[UR36], tmem[UR48], idesc[UR49], UPT ;  /* 0x00ff300a080075ea */ /* 0x0005e2000b800024 */
[----:B------:R2:W-:Y:S01]  /*3bb0*/  UTCBAR.MULTICAST [UR40], URZ, UR42 ;  /* 0x000000ff280073e9 */ /* 0x0005e2000800082a */
[----:B-1----:R-:W-:Y:S01]  /*3bc0*/  UMOV UR5, UR39 ;  /* 0x0000002700057c82 */ /* 0x002fe20008000000 */
[----:B------:R-:W-:Y:S05]  /*3bd0*/  BRA.U UP3, `(.L_x_63) ;  /* 0xfffffffd03007547 */ /* 0x000fea000b83ffff */
.L_x_60:
[----:B------:R-:W-:Y:S01]  /*3be0*/  UIADD3 UR4, UPT, UPT, UR45, 0x1, URZ ;  /* 0x000000012d047890 */ /* 0x000fe2000fffe0ff */
[C---:B------:R-:W-:Y:S01]  /*3bf0*/  ISETP.NE.AND P0, PT, R10.reuse, 0x2, PT ;  /* 0x000000020a00780c */ /* 0x040fe20003f05270 */
[----:B------:R-:W-:Y:S02]  /*3c00*/  UIADD3 UR5, UPT, UPT, UR46, 0x90, URZ ;  /* 0x000000902e057890 */ /* 0x000fe4000fffe0ff */
[----:B------:R-:W-:Y:S01]  /*3c10*/  UISETP.NE.AND UP0, UPT, UR4, 0x4, UPT ;  /* 0x000000040400788c */ /* 0x000fe2000bf05270 */
[----:B-12---:R-:W-:Y:S02]  /*3c20*/  SEL R0, RZ, 0x1, P0 ;  /* 0x00000001ff007807 */ /* 0x006fe40000000000 */
[----:B------:R-:W-:Y:S01]  /*3c30*/  SEL R10, R10, RZ, P0 ;  /* 0x000000ff0a0a7207 */ /* 0x000fe20000000000 */
[----:B------:R-:W-:Y:S01]  /*3c40*/  USEL UR6, URZ, 0x1, UP0 ;  /* 0x00000001ff067887 */ /* 0x000fe20008000000 */
[----:B------:R-:W-:Y:S01]  /*3c50*/  LOP3.LUT R9, R9, R0, RZ, 0x3c, !PT ;  /* 0x0000000009097212 */ /* 0x000fe200078e3cff */
[----:B------:R-:W-:Y:S01]  /*3c60*/  USEL UR45, UR4, URZ, UP0 ;  /* 0x000000ff042d7287 */ /* 0x000fe20008000000 */
[----:B------:R1:W-:Y:S03]  /*3c70*/  UTCBAR [UR5], URZ ;  /* 0x000000ff050073e9 */ /* 0x0003e600080000ff */
[----:B------:R-:W-:Y:S01]  /*3c80*/  LOP3.LUT R11, R11, UR6, RZ, 0x3c, !PT ;  /* 0x000000060b0b7c12 */ /* 0x000fe2000f8e3cff */
[----:B------:R-:W-:Y:S07]  /*3c90*/  @P1 BRA `(.L_x_64) ;  /* 0xfffffff800381947 */ /* 0x000fee000383ffff */
[----:B------:R-:W2:Y:S01]  /*3ca0*/  S2UR UR8, SR_CgaCtaId ;  /* 0x00000000000879c3 */ /* 0x000ea20000008800 */
[----:B------:R-:W-:Y:S01]  /*3cb0*/  ELECT P0, URZ, PT ;  /* 0x0000000000ff782f */ /* 0x000fe20003800000 */
[----:B------:R-:W-:Y:S01]  /*3cc0*/  IMAD.MOV.U32 R0, RZ, RZ, 0x1 ;  /* 0x00000001ff007424 */ /* 0x000fe200078e00ff */
[----:B------:R-:W-:Y:S01]  /*3cd0*/  UIADD3 UR41, UPT, UPT, UR41, 0xb0, URZ ;  /* 0x000000b029297890 */ /* 0x000fe2000fffe0ff */
[----:B------:R-:W-:Y:S01]  /*3ce0*/  SHF.L.U32 R3, R11, 0x1f, RZ ;  /* 0x0000001f0b037819 */ /* 0x000fe200000006ff */
[----:B------:R-:W-:-:S03]  /*3cf0*/  UMOV UR4, 0x40 ;  /* 0x0000004000047882 */ /* 0x000fc60000000000 */
[----:B------:R-:W-:Y:S01]  /*3d00*/  UVIRTCOUNT.DEALLOC.SMPOOL 0x80 ;  /* 0x000000800000784c */ /* 0x000fe20000000000 */
[----:B--2---:R-:W-:Y:S02]  /*3d10*/  ULEA UR8, UR8, UR4, 0x18 ;  /* 0x0000000408087291 */ /* 0x004fe4000f8ec0ff */
[----:B------:R-:W-:-:S07]  /*3d20*/  ULEA UR4, UR45, UR41, 0x3 ;  /* 0x000000292d047291 */ /* 0x000fce000f8e18ff */
[----:B------:R2:W-:Y:S02]  /*3d30*/  @P0 STS.U8 [UR8+0x1c], R0 ;  /* 0x00001c00ff000988 */ /* 0x0005e40008000008 */
[----:B------:R-:W4:Y:S02]  /*3d40*/  SYNCS.PHASECHK.TRANS64.TRYWAIT P0, [UR4], R3 ;  /* 0x00000003ff0075a7 */ /* 0x000f240008001104 */
[----:B--2-4-:R-:W-:Y:S05]  /*3d50*/  @!P0 BRA `(.L_x_65) ;  /* 0x0000007000408947 */ /* 0x014fea0003800000 */
.L_x_188:
[----:B------:R-:W-:-:S04]  /*3d60*/  UIADD3 UR4, UPT, UPT, UR45, 0x1, URZ ;  /* 0x000000012d047890 */ /* 0x000fc8000fffe0ff */
[----:B------:R-:W-:-:S04]  /*3d70*/  UISETP.NE.AND UP0, UPT, UR4, 0x4, UPT ;  /* 0x000000040400788c */ /* 0x000fc8000bf05270 */
[----:B------:R-:W-:Y:S02]  /*3d80*/  USEL UR6, URZ, 0x1, UP0 ;  /* 0x00000001ff067887 */ /* 0x000fe40008000000 */
[----:B------:R-:W-:-:S04]  /*3d90*/  USEL UR4, UR4, URZ, UP0 ;  /* 0x000000ff04047287 */ /* 0x000fc80008000000 */
[----:B-1----:R-:W-:Y:S01]  /*3da0*/  ULEA UR5, UR4, UR41, 0x3 ;  /* 0x0000002904057291 */ /* 0x002fe2000f8e18ff */
[----:B------:R-:W-:-:S04]  /*3db0*/  LOP3.LUT R2, R11, UR6, RZ, 0x3c, !PT ;  /* 0x000000060b027c12 */ /* 0x000fc8000f8e3cff */
[----:B--2---:R-:W-:-:S04]  /*3dc0*/  SHF.L.U32 R3, R2, 0x1f, RZ ;  /* 0x0000001f02037819 */ /* 0x004fc800000006ff */
[----:B------:R-:W1:Y:S02]  /*3dd0*/  SYNCS.PHASECHK.TRANS64.TRYWAIT P0, [UR5], R3 ;  /* 0x00000003ff0075a7 */ /* 0x000e640008001105 */
[----:B-1----:R-:W-:Y:S05]  /*3de0*/  @!P0 BRA `(.L_x_66) ;  /* 0x0000007000348947 */ /* 0x002fea0003800000 */
.L_x_190:
[----:B------:R-:W-:-:S04]  /*3df0*/  UIADD3 UR4, UPT, UPT, UR4, 0x1, URZ ;  /* 0x0000000104047890 */ /* 0x000fc8000fffe0ff */
[----:B------:R-:W-:-:S04]  /*3e00*/  UISETP.NE.AND UP0, UPT, UR4, 0x4, UPT ;  /* 0x000000040400788c */ /* 0x000fc8000bf05270 */
[----:B------:R-:W-:Y:S02]  /*3e10*/  USEL UR6, URZ, 0x1, UP0 ;  /* 0x00000001ff067887 */ /* 0x000fe40008000000 */
[----:B------:R-:W-:-:S04]  /*3e20*/  USEL UR4, UR4, URZ, UP0 ;  /* 0x000000ff04047287 */ /* 0x000fc80008000000 */
[----:B------:R-:W-:Y:S01]  /*3e30*/  ULEA UR5, UR4, UR41, 0x3 ;  /* 0x0000002904057291 */ /* 0x000fe2000f8e18ff */
[----:B------:R-:W-:-:S04]  /*3e40*/  LOP3.LUT R2, R2, UR6, RZ, 0x3c, !PT ;  /* 0x0000000602027c12 */ /* 0x000fc8000f8e3cff */
[----:B-1----:R-:W-:-:S04]  /*3e50*/  SHF.L.U32 R3, R2, 0x1f, RZ ;  /* 0x0000001f02037819 */ /* 0x002fc800000006ff */
[----:B------:R-:W1:Y:S02]  /*3e60*/  SYNCS.PHASECHK.TRANS64.TRYWAIT P0, [UR5], R3 ;  /* 0x00000003ff0075a7 */ /* 0x000e640008001105 */
[----:B-1----:R-:W-:Y:S05]  /*3e70*/  @!P0 BRA `(.L_x_67) ;  /* 0x0000007000288947 */ /* 0x002fea0003800000 */
.L_x_192:
[----:B------:R-:W-:-:S04]  /*3e80*/  UIADD3 UR4, UPT, UPT, UR4, 0x1, URZ ;  /* 0x0000000104047890 */ /* 0x000fc8000fffe0ff */
[----:B------:R-:W-:-:S04]  /*3e90*/  UISETP.NE.AND UP0, UPT, UR4, 0x4, UPT ;  /* 0x000000040400788c */ /* 0x000fc8000bf05270 */
[----:B------:R-:W-:Y:S02]  /*3ea0*/  USEL UR5, URZ, 0x1, UP0 ;  /* 0x00000001ff057887 */ /* 0x000fe40008000000 */
[----:B------:R-:W-:-:S04]  /*3eb0*/  USEL UR4, UR4, URZ, UP0 ;  /* 0x000000ff04047287 */ /* 0x000fc80008000000 */
[----:B------:R-:W-:Y:S01]  /*3ec0*/  ULEA UR4, UR4, UR41, 0x3 ;  /* 0x0000002904047291 */ /* 0x000fe2000f8e18ff */
[----:B-1----:R-:W-:-:S04]  /*3ed0*/  LOP3.LUT R3, R2, UR5, RZ, 0x3c, !PT ;  /* 0x0000000502037c12 */ /* 0x002fc8000f8e3cff */
[----:B------:R-:W-:-:S04]  /*3ee0*/  SHF.L.U32 R3, R3, 0x1f, RZ ;  /* 0x0000001f03037819 */ /* 0x000fc800000006ff */
[----:B------:R-:W1:Y:S02]  /*3ef0*/  SYNCS.PHASECHK.TRANS64.TRYWAIT P0, [UR4], R3 ;  /* 0x00000003ff0075a7 */ /* 0x000e640008001104 */
[----:B-1----:R-:W-:Y:S05]  /*3f00*/  @!P0 BRA `(.L_x_68) ;  /* 0x00000070001c8947 */ /* 0x002fea0003800000 */
.L_x_194:
[----:B------:R-:W-:Y:S01]  /*3f10*/  NOP ;  /* 0x0000000000007918 */ /* 0x000fe20000000000 */
[----:B-1----:R-:W1:Y:S01]  /*3f20*/  LDS R0, [UR8+0x14] ;  /* 0x00001408ff007984 */ /* 0x002e620008000800 */
[----:B------:R-:W-:Y:S01]  /*3f30*/  ULOP3.LUT UR4, UR65, 0xffff, URZ, 0xc0, !UPT ;  /* 0x0000ffff41047892 */ /* 0x000fe2000f8ec0ff */
[----:B------:R-:W-:Y:S01]  /*3f40*/  UMOV UR5, 0xffff ;  /* 0x0000ffff00057882 */ /* 0x000fe20000000000 */
[----:B------:R-:W-:Y:S02]  /*3f50*/  UMOV UR6, 0x1 ;  /* 0x0000000100067882 */ /* 0x000fe40000000000 */
[----:B------:R-:W-:-:S04]  /*3f60*/  USHF.R.U32.HI UR4, URZ, 0x5, UR4 ;  /* 0x00000005ff047899 */ /* 0x000fc80008011604 */
[----:B------:R-:W-:Y:S02]  /*3f70*/  USHF.L.U32 UR5, UR5, UR4, URZ ;  /* 0x0000000405057299 */ /* 0x000fe400080006ff */
[----:B------:R-:W-:-:S04]  /*3f80*/  USHF.L.U32 UR4, UR6, UR4, URZ ;  /* 0x0000000406047299 */ /* 0x000fc800080006ff */
[----:B-1----:R-:W-:-:S04]  /*3f90*/  LOP3.LUT R0, R0, UR5, RZ, 0xc0, !PT ;  /* 0x0000000500007c12 */ /* 0x002fc8000f8ec0ff */
[----:B------:R-:W-:-:S13]  /*3fa0*/  ISETP.NE.AND P0, PT, R0, UR5, PT ;  /* 0x0000000500007c0c */ /* 0x000fda000bf05270 */
[----:B------:R-:W-:Y:S05]  /*3fb0*/  @P0 BRA `(.L_x_69) ;  /* 0x0000000000580947 */ /* 0x000fea0003800000 */
[----:B------:R-:W1:Y:S02]  /*3fc0*/  LDS R0, [UR8+0x18] ;  /* 0x00001808ff007984 */ /* 0x000e640008000800 */
[----:B-1----:R-:W-:-:S04]  /*3fd0*/  LOP3.LUT R0, R0, UR4, RZ, 0xc0, !PT ;  /* 0x0000000400007c12 */ /* 0x002fc8000f8ec0ff */
[----:B------:R-:W-:-:S13]  /*3fe0*/  ISETP.NE.AND P0, PT, R0, UR4, PT ;  /* 0x0000000400007c0c */ /* 0x000fda000bf05270 */
[----:B------:R-:W-:Y:S05]  /*3ff0*/  @P0 BRA `(.L_x_70) ;  /* 0x00000000003c0947 */ /* 0x000fea0003800000 */
[----:B------:R-:W1:Y:S01]  /*4000*/  S2R R2, SR_LANEID ;  /* 0x0000000000027919 */ /* 0x000e620000000000 */
[----:B------:R-:W-:Y:S01]  /*4010*/  ULOP3.LUT UR5, URZ, UR5, URZ, 0x33, !UPT ;  /* 0x00000005ff057292 */ /* 0x000fe2000f8e33ff */
[----:B------:R-:W-:Y:S01]  /*4020*/  LOP3.LUT R4, RZ, UR4, RZ, 0x33, !PT ;  /* 0x00000004ff047c12 */ /* 0x000fe2000f8e33ff */
[----:B------:R-:W-:Y:S02]  /*4030*/  VOTEU.ANY UR4, UPT, PT ;  /* 0x0000000000047886 */ /* 0x000fe400038e0100 */
[----:B------:R-:W-:Y:S01]  /*4040*/  UFLO.U32 UR4, UR4 ;  /* 0x00000004000472bd */ /* 0x000fe200080e0000 */
[----:B------:R-:W2:Y:S01]  /*4050*/  REDUX UR6, R4 ;  /* 0x00000000040673c4 */ /* 0x000ea20000000000 */
[----:B------:R-:W-:-:S06]  /*4060*/  IMAD.U32 R0, RZ, RZ, UR5 ;  /* 0x00000005ff007e24 */ /* 0x000fcc000f8e00ff */
[----:B------:R4:W-:Y:S01]  /*4070*/  UTCATOMSWS.AND URZ, UR5 ;  /* 0x0000000500ff79e3 */ /* 0x0009e20008000000 */
[----:B------:R-:W3:Y:S01]  /*4080*/  REDUX UR7, R0 ;  /* 0x00000000000773c4 */ /* 0x000ee20000000000 */
[----:B-1----:R-:W-:Y:S01]  /*4090*/  ISETP.EQ.U32.AND P0, PT, R2, UR4, PT ;  /* 0x0000000402007c0c */ /* 0x002fe2000bf02070 */
[----:B--2---:R-:W-:Y:S01]  /*40a0*/  IMAD.U32 R2, RZ, RZ, UR6 ;  /* 0x00000006ff027e24 */ /* 0x004fe2000f8e00ff */
[----:B---3--:R-:W-:-:S11]  /*40b0*/  MOV R3, UR7 ;  /* 0x0000000700037c02 */ /* 0x008fd60008000f00 */
[----:B------:R4:W-:Y:S04]  /*40c0*/  @P0 ATOMS.AND RZ, [UR8+0x14], R3 ;  /* 0x00001403ffff098c */ /* 0x0009e8000a800008 */
[----:B------:R4:W-:Y:S01]  /*40d0*/  @P0 ATOMS.AND RZ, [UR8+0x18], R2 ;  /* 0x00001802ffff098c */ /* 0x0009e2000a800008 */
[----:B------:R-:W-:Y:S05]  /*40e0*/  BRA `(.L_x_71) ;  /* 0x0000000000147947 */ /* 0x000fea0003800000 */
.L_x_70:
[----:B------:R-:W-:Y:S02]  /*40f0*/  MOV R2, 0x4110 ;  /* 0x0000411000027802 */ /* 0x000fe40000000f00 */
[----:B---3-5:R-:W-:Y:S05]  /*4100*/  CALL.REL.NOINC `($__internal_0_$__cuda_sm10x_tcgen05_guardrail_trap_col_being_dealloced_not_returned_by_alloc) ;  /* 0x0000007400b47944 */ /* 0x028fea0003c00000 */
[----:B------:R-:W-:Y:S05]  /*4110*/  BRA `(.L_x_71) ;  /* 0x0000000000087947 */ /* 0x000fea0003800000 */
.L_x_69:
[----:B------:R-:W-:Y:S02]  /*4120*/  MOV R2, 0x4140 ;  /* 0x0000414000027802 */ /* 0x000fe40000000f00 */
[----:B---3-5:R-:W-:Y:S05]  /*4130*/  CALL.REL.NOINC `($__internal_2_$__cuda_sm10x_tcgen05_guardrail_trap_unallocated_columns_being_dealloced) ;  /* 0x0000007400c07944 */ /* 0x028fea0003c00000 */
.L_x_71:
[----:B------:R-:W-:Y:S01]  /*4140*/  NOP ;  /* 0x0000000000007918 */ /* 0x000fe20000000000 */
[----:B----4-:R-:W-:Y:S05]  /*4150*/  EXIT ;  /* 0x000000000000794d */ /* 0x010fea0003800000 */
.L_x_53:
[----:B------:R-:W-:-:S09]  /*4160*/  UISETP.NE.OR UP0, UPT, UR17, 0x3, !UP3 ;  /* 0x000000031100788c */ /* 0x000fd2000df05670 */
[----:B------:R-:W-:Y:S05]  /*4170*/  BRA.U UP0, `(.L_x_72) ;  /* 0x0000001500d47547 */ /* 0x000fea000b800000 */
[----:B------:R-:W1:Y:S01]  /*4180*/  LDCU UR37, c[0x0][0x370] ;  /* 0x00006e00ff2577ac */ /* 0x000e620008000800 */
[----:B------:R-:W2:Y:S01]  /*4190*/  LDC.64 R16, c[0x0][0x348] ;  /* 0x0000d200ff107b82 */ /* 0x000ea20000000a00 */
[----:B------:R-:W-:Y:S01]  /*41a0*/  HFMA2 R14, -RZ, RZ, 0, 0 ;  /* 0x00000000ff0e7431 */ /* 0x000fe200000001ff */
[----:B------:R-:W-:Y:S01]  /*41b0*/  MOV R13, RZ ;  /* 0x000000ff000d7202 */ /* 0x000fe20000000f00 */
[----:B------:R-:W1:Y:S01]  /*41c0*/  LDCU.128 UR48, c[0x0][0xb10] ;  /* 0x00016200ff3077ac */ /* 0x000e620008000c00 */
[----:B------:R-:W-:Y:S01]  /*41d0*/  HFMA2 R7, -RZ, RZ, 0, 0.0078125 ;  /* 0x00002000ff077431 */ /* 0x000fe200000001ff */
[----:B------:R-:W3:Y:S03]  /*41e0*/  LDCU UR31, c[0x0][0x374] ;  /* 0x00006e80ff1f77ac */ /* 0x000ee60008000800 */
[----:B------:R-:W4:Y:S01]  /*41f0*/  LDC.64 R2, c[0x0][0x888] ;  /* 0x00022200ff027b82 */ /* 0x000f220000000a00 */
[----:B------:R-:W3:Y:S01]  /*4200*/  LDCU UR15, c[0x0][0xb0c] ;  /* 0x00016180ff0f77ac */ /* 0x000ee20008000800 */
[----:B------:R-:W2:Y:S06]  /*4210*/  LDCU UR47, c[0x0][0xb20] ;  /* 0x00016400ff2f77ac */ /* 0x000eac0008000800 */
[----:B------:R-:W4:Y:S01]  /*4220*/  LDC.64 R4, c[0x0][0x890] ;  /* 0x00022400ff047b82 */ /* 0x000f220000000a00 */
[----:B------:R-:W2:Y:S01]  /*4230*/  LDCU UR4, c[0x0][0xb30] ;  /* 0x00016600ff0477ac */ /* 0x000ea20008000800 */
[----:B-1----:R-:W-:-:S02]  /*4240*/  UIMAD.WIDE.U32 UR6, UR37, UR48, URZ ;  /* 0x00000030250672a5 */ /* 0x002fc4000f8e00ff */
[----:B---3--:R-:W-:Y:S01]  /*4250*/  UIMAD.WIDE.U32 UR8, UR31, UR51, URZ ;  /* 0x000000331f0872a5 */ /* 0x008fe2000f8e00ff */
[----:B------:R-:W-:Y:S01]  /*4260*/  UMOV UR21, 0x400 ;  /* 0x0000040000157882 */ /* 0x000fe20000000000 */
[----:B------:R-:W-:Y:S02]  /*4270*/  UPLOP3.LUT UP1, UPT, UPT, UPT, UPT, 0x40, 0x4 ;  /* 0x000000000004789c */ /* 0x000fe40003f2e870 */
[----:B------:R-:W-:Y:S01]  /*4280*/  ULEA UR21, UR52, UR21, 0x18 ;  /* 0x0000001534157291 */ /* 0x000fe2000f8ec0ff */
[----:B------:R-:W-:Y:S02]  /*4290*/  UMOV UR6, UR7 ;  /* 0x0000000700067c82 */ /* 0x000fe40008000000 */
[----:B------:R-:W-:Y:S01]  /*42a0*/  UMOV UR38, UR9 ;  /* 0x0000000900267c82 */ /* 0x000fe20008000000 */
[----:B------:R-:W-:Y:S02]  /*42b0*/  UISETP.GE.AND UP0, UPT, UR45, 0x1, UPT ;  /* 0x000000012d00788c */ /* 0x000fe4000bf06270 */
[----:B------:R-:W-:Y:S01]  /*42c0*/  UISETP.NE.AND UP4, UPT, UR45, 0x1, UPT ;  /* 0x000000012d00788c */ /* 0x000fe2000bf85270 */
[----:B------:R-:W1:Y:S01]  /*42d0*/  LDCU.64 UR22, c[0x0][0xb28] ;  /* 0x00016500ff1677ac */ /* 0x000e620008000a00 */
[----:B------:R-:W-:-:S02]  /*42e0*/  UISETP.NE.AND UP6, UPT, UR15, 0x1, UPT ;  /* 0x000000010f00788c */ /* 0x000fc4000bfc5270 */
[----:B------:R-:W-:Y:S02]  /*42f0*/  UISETP.NE.AND UP5, UPT, UR50, 0x1, UPT ;  /* 0x000000013200788c */ /* 0x000fe4000bfa5270 */
[----:B------:R-:W-:Y:S02]  /*4300*/  UIADD3 UR41, UPT, UPT, UR21, 0x20, URZ ;  /* 0x0000002015297890 */ /* 0x000fe4000fffe0ff */
[----:B------:R-:W-:Y:S02]  /*4310*/  UIADD3 UR33, UPT, UPT, UR21, 0x28, URZ ;  /* 0x0000002815217890 */ /* 0x000fe4000fffe0ff */
[----:B------:R-:W-:Y:S02]  /*4320*/  UIADD3 UR25, UPT, UPT, UR21, 0x30, URZ ;  /* 0x0000003015197890 */ /* 0x000fe4000fffe0ff */
[----:B------:R-:W-:Y:S02]  /*4330*/  UIADD3 UR17, UPT, UPT, UR21, 0x38, URZ ;  /* 0x0000003815117890 */ /* 0x000fe4000fffe0ff */
[----:B------:R-:W-:-:S02]  /*4340*/  USHF.R.U32.HI UR39, URZ, UR49, UR6 ;  /* 0x00000031ff277299 */ /* 0x000fc40008011606 */
[----:B--2---:R-:W-:Y:S02]  /*4350*/  USHF.R.U32.HI UR38, URZ, UR47, UR38 ;  /* 0x0000002fff267299 */ /* 0x004fe40008011626 */
[----:B------:R-:W-:-:S11]  /*4360*/  UISETP.NE.AND UP3, UPT, UR4, 0x1, UPT ;  /* 0x000000010400788c */ /* 0x000fd6000bf65270 */
.L_x_87:
[C---:B------:R-:W-:Y:S02]  /*4370*/  LEA R12, R14.reuse, UR21, 0x3 ;  /* 0x000000150e0c7c11 */ /* 0x040fe4000f8e18ff */
[----:B------:R-:W-:Y:S02]  /*4380*/  SHF.L.U32 R9, R13, 0x1f, RZ ;  /* 0x0000001f0d097819 */ /* 0x000fe400000006ff */
[----:B------:R-:W-:Y:S02]  /*4390*/  LEA R10, R14, UR21, 0x4 ;  /* 0x000000150e0a7c11 */ /* 0x000fe4000f8e20ff */
[----:B--2---:R-:W2:Y:S02]  /*43a0*/  SYNCS.PHASECHK.TRANS64.TRYWAIT P0, [R12+URZ+0x70], R9 ;  /* 0x000070090c0075a7 */ /* 0x004ea400080011ff */
[----:B--2---:R-:W-:Y:S05]  /*43b0*/  @!P0 BRA `(.L_x_73) ;  /* 0x0000006c00088947 */ /* 0x004fea0003800000 */
.L_x_195:
[----:B--2---:R-:W2:Y:S01]  /*43c0*/  LDS.128 R8, [R10+0x100] ;  /* 0x000100000a087984 */ /* 0x004ea20000000c00 */
[----:B------:R-:W-:Y:S01]  /*43d0*/  UISETP.GE.AND UP0, UPT, UR45, 0x1, UPT ;  /* 0x000000012d00788c */ /* 0x000fe2000bf06270 */
[----:B------:R-:W-:Y:S01]  /*43e0*/  @!PT LDS RZ, [RZ] ;  /* 0x00000000fffff984 */ /* 0x000fe20000000800 */
[----:B------:R-:W-:Y:S01]  /*43f0*/  @!PT LDS RZ, [RZ] ;  /* 0x00000000fffff984 */ /* 0x000fe20000000800 */
[----:B------:R-:W-:Y:S01]  /*4400*/  @!PT LDS RZ, [RZ] ;  /* 0x00000000fffff984 */ /* 0x000fe20000000800 */
[----:B------:R-:W-:Y:S01]  /*4410*/  @!PT LDS RZ, [RZ] ;  /* 0x00000000fffff984 */ /* 0x000fe20000000800 */
[----:B------:R3:W-:Y:S06]  /*4420*/  MEMBAR.ALL.CTA ;  /* 0x0000000000007992 */ /* 0x0007ec0000008000 */
[----:B---3--:R-:W3:Y:S01]  /*4430*/  FENCE.VIEW.ASYNC.S ;  /* 0x00000000000073c6 */ /* 0x008ee20000000000 */
[----:B--2---:R-:W-:Y:S11]  /*4440*/  LOP3.LUT P0, RZ, R10, 0x1, RZ, 0xc0, !PT ;  /* 0x000000010aff7812 */ /* 0x004ff6000780c0ff */
[----:B------:R-:W-:Y:S02]  /*4450*/  @!UPT UIADD3 URZ, UPT, UPT, URZ, URZ, URZ ;  /* 0x000000fffffff290 */ /* 0x000fe4000fffe0ff */
[----:B---3--:R-:W-:Y:S01]  /*4460*/  VOTEU.ANY UP2, P0 ;  /* 0x0000000000ff7886 */ /* 0x008fe20000040100 */
[----:B------:R-:W-:Y:S11]  /*4470*/  PLOP3.LUT P0, PT, PT, PT, UP2, 0x80, 0x8 ;  /* 0x000000000008781c */ /* 0x000ff60003f0f028 */
[----:B------:R-:W-:Y:S02]  /*4480*/  @!UPT UIADD3 URZ, UPT, UPT, URZ, URZ, URZ ;  /* 0x000000fffffff290 */ /* 0x000fe4000fffe0ff */
[----:B------:R-:W-:Y:S02]  /*4490*/  @P0 SHF.R.U32.HI R0, RZ, 0x10, R9 ;  /* 0x00000010ff000819 */ /* 0x000fe40000011609 */
[----:B------:R-:W-:Y:S02]  /*44a0*/  @P0 MOV R6, R8 ;  /* 0x0000000800060202 */ /* 0x000fe40000000f00 */
[----:B------:R-:W-:Y:S01]  /*44b0*/  @P0 R2UR UR4, R0 ;  /* 0x00000000000402ca */ /* 0x000fe200000e0000 */
[----:B------:R-:W-:Y:S01]  /*44c0*/  VIADD R0, R12, 0x80 ;  /* 0x000000800c007836 */ /* 0x000fe20000000000 */
[----:B------:R-:W-:Y:S02]  /*44d0*/  @P0 LOP3.LUT R8, R9, 0xffff, RZ, 0xc0, !PT ;  /* 0x0000ffff09080812 */ /* 0x000fe400078ec0ff */
[----:B------:R-:W-:Y:S02]  /*44e0*/  @P0 R2UR UR6, R6 ;  /* 0x00000000060602ca */ /* 0x000fe400000e0000 */
[----:B------:R-:W-:Y:S02]  /*44f0*/  PRMT R0, RZ, 0x654, R0 ;  /* 0x00000654ff007816 */ /* 0x000fe40000000000 */
[----:B------:R-:W-:Y:S02]  /*4500*/  @P0 R2UR UR5, R8 ;  /* 0x00000000080502ca */ /* 0x000fe400000e0000 */
[----:B------:R2:W-:Y:S03]  /*4510*/  SYNCS.ARRIVE.TRANS64.RED.A1T0 RZ, [R0+URZ], RZ ;  /* 0x000000ff00ff79a7 */ /* 0x0005e600081004ff */
[----:B------:R-:W-:Y:S04]  /*4520*/  @UP2 UMOV UR30, UR4 ;  /* 0x00000004001e2c82 */ /* 0x000fe80008000000 */
[----:B------:R-:W-:Y:S04]  /*4530*/  @UP2 UMOV UR14, UR6 ;  /* 0x00000006000e2c82 */ /* 0x000fe80008000000 */
[----:B------:R-:W-:Y:S01]  /*4540*/  @UP2 UMOV UR13, UR5 ;  /* 0x00000005000d2c82 */ /* 0x000fe20008000000 */
[----:B------:R-:W-:Y:S05]  /*4550*/  BRA.U !UP0, `(.L_x_74) ;  /* 0x0000000108a47547 */ /* 0x000fea000b800000 */
[----:B------:R-:W-:Y:S02]  /*4560*/  UIMAD.WIDE.U32 UR18, UR13, UR51, URZ ;  /* 0x000000330d1272a5 */ /* 0x000fe4000f8e00ff */
[----:B------:R-:W-:Y:S02]  /*4570*/  UIMAD.WIDE.U32 UR26, UR14, UR48, URZ ;  /* 0x000000300e1a72a5 */ /* 0x000fe4000f8e00ff */
[----:B------:R-:W-:Y:S02]  /*4580*/  USEL UR4, UR31, UR38, !UP5 ;  /* 0x000000261f047287 */ /* 0x000fe4000e800000 */
[----:B------:R-:W-:Y:S02]  /*4590*/  USEL UR7, UR37, UR39, !UP6 ;  /* 0x0000002725077287 */ /* 0x000fe4000f000000 */
[----:B-1----:R-:W-:Y:S02]  /*45a0*/  UIMAD.WIDE.U32 UR8, UR4, UR22, URZ ;  /* 0x00000016040872a5 */ /* 0x002fe4000f8e00ff */
[----:B------:R-:W-:Y:S01]  /*45b0*/  UIMAD.WIDE.U32 UR10, UR7, UR22, URZ ;  /* 0x00000016070a72a5 */ /* 0x000fe2000f8e00ff */
[----:B------:R-:W-:Y:S02]  /*45c0*/  UMOV UR5, UR19 ;  /* 0x0000001300057c82 */ /* 0x000fe40008000000 */
[----:B------:R-:W-:Y:S03]  /*45d0*/  USHF.R.U32.HI UR6, URZ, UR47, UR5 ;  /* 0x0000002fff067299 */ /* 0x000fe60008011605 */
[----:B------:R-:W-:Y:S01]  /*45e0*/  UMOV UR5, UR27 ;  /* 0x0000001b00057c82 */ /* 0x000fe20008000000 */
[----:B------:R-:W-:Y:S02]  /*45f0*/  USEL UR6, UR13, UR6, !UP5 ;  /* 0x000000060d067287 */ /* 0x000fe4000e800000 */
[----:B------:R-:W-:Y:S03]  /*4600*/  USHF.R.U32.HI UR12, URZ, UR49, UR5 ;  /* 0x00000031ff0c7299 */ /* 0x000fe60008011605 */
[----:B------:R-:W-:Y:S02]  /*4610*/  UMOV UR5, UR9 ;  /* 0x0000000900057c82 */ /* 0x000fe40008000000 */
[----:B------:R-:W-:Y:S03]  /*4620*/  @UP4 USHF.R.U32.HI UR4, URZ, UR23, UR5 ;  /* 0x00000017ff044299 */ /* 0x000fe60008011605 */
[----:B------:R-:W-:Y:S01]  /*4630*/  UMOV UR5, UR11 ;  /* 0x0000000b00057c82 */ /* 0x000fe20008000000 */
[----:B------:R-:W-:Y:S02]  /*4640*/  UIMAD UR4, UR45, UR4, URZ ;  /* 0x000000042d0472a4 */ /* 0x000fe4000f8e02ff */
[----:B------:R-:W-:Y:S02]  /*4650*/  @UP4 USHF.R.U32.HI UR7, URZ, UR23, UR5 ;  /* 0x00000017ff074299 */ /* 0x000fe40008011605 */
[----:B------:R-:W-:Y:S02]  /*4660*/  UIMAD.WIDE.U32 UR10, UR6, UR22, URZ ;  /* 0x00000016060a72a5 */ /* 0x000fe4000f8e00ff */
[----:B------:R-:W-:Y:S02]  /*4670*/  USEL UR5, UR14, UR12, !UP6 ;  /* 0x0000000c0e057287 */ /* 0x000fe4000f000000 */
[----:B------:R-:W-:Y:S02]  /*4680*/  UIMAD UR8, UR45, UR7, URZ ;  /* 0x000000072d0872a4 */ /* 0x000fe4000f8e02ff */
[----:B------:R-:W-:Y:S03]  /*4690*/  UISETP.GE.AND UP0, UPT, UR6, UR4, UPT ;  /* 0x000000040600728c */ /* 0x000fe6000bf06270 */
[----:B------:R-:W-:Y:S01]  /*46a0*/  UMOV UR4, UR11 ;  /* 0x0000000b00047c82 */ /* 0x000fe20008000000 */
[----:B------:R-:W-:Y:S02]  /*46b0*/  UISETP.GE.OR UP0, UPT, UR5, UR8, UP0 ;  /* 0x000000080500728c */ /* 0x000fe40008706670 */
[----:B------:R-:W-:Y:S02]  /*46c0*/  USHF.R.U32.HI UR4, URZ, UR23, UR4 ;  /* 0x00000017ff047299 */ /* 0x000fe40008011604 */
[----:B------:R-:W-:Y:S02]  /*46d0*/  UIMAD.WIDE.U32 UR8, UR5, UR22, URZ ;  /* 0x00000016050872a5 */ /* 0x000fe4000f8e00ff */
[----:B------:R-:W-:Y:S04]  /*46e0*/  USEL UR10, UR6, UR4, !UP4 ;  /* 0x00000004060a7287 */ /* 0x000fe8000e000000 */
[----:B------:R-:W-:Y:S01]  /*46f0*/  UIADD3 UR11, UPT, UPT, -UR10, URZ, URZ ;  /* 0x000000ff0a0b7290 */ /* 0x000fe2000fffe1ff */
[----:B------:R-:W-:Y:S02]  /*4700*/  @!UP0 UMOV UR4, UR9 ;  /* 0x0000000900048c82 */ /* 0x000fe40008000000 */
[----:B------:R-:W-:Y:S02]  /*4710*/  @!UP0 USHF.R.U32.HI UR4, URZ, UR23, UR4 ;  /* 0x00000017ff048299 */ /* 0x000fe40008011604 */
[----:B------:R-:W-:Y:S02]  /*4720*/  UIMAD UR8, UR45, UR11, UR6 ;  /* 0x0000000b2d0872a4 */ /* 0x000fe4000f8e0206 */
[----:B------:R-:W-:Y:S04]  /*4730*/  @!UP0 USEL UR4, UR5, UR4, !UP4 ;  /* 0x0000000405048287 */ /* 0x000fe8000e000000 */
[----:B------:R-:W-:Y:S02]  /*4740*/  @!UP0 UIMAD UR7, UR7, UR8, UR4 ;  /* 0x00000008070782a4 */ /* 0x000fe4000f8e0204 */
[----:B------:R-:W-:Y:S02]  /*4750*/  @!UP0 UIADD3 UR9, UPT, UPT, UR10, -UR4, URZ ;  /* 0x800000040a098290 */ /* 0x000fe4000fffe0ff */
[----:B------:R-:W-:Y:S02]  /*4760*/  UIADD3 UR8, UPT, UPT, -UR6, URZ, URZ ;  /* 0x000000ff06087290 */ /* 0x000fe4000fffe1ff */
[----:B------:R-:W-:Y:S02]  /*4770*/  UIADD3 UR4, UPT, UPT, -UR5, URZ, URZ ;  /* 0x000000ff05047290 */ /* 0x000fe4000fffe1ff */
[----:B------:R-:W-:Y:S03]  /*4780*/  @!UP0 UIMAD UR6, UR9, UR45, UR5 ;  /* 0x0000002d090682a4 */ /* 0x000fe6000f8e0205 */
[----:B------:R-:W-:Y:S01]  /*4790*/  @!UP0 UMOV UR5, UR7 ;  /* 0x0000000700058c82 */ /* 0x000fe20008000000 */
[----:B------:R-:W-:Y:S02]  /*47a0*/  UIMAD UR7, UR15, UR4, UR14 ;  /* 0x000000040f0772a4 */ /* 0x000fe4000f8e020e */
[----:B------:R-:W-:Y:S02]  /*47b0*/  UIMAD UR4, UR50, UR8, UR13 ;  /* 0x00000008320472a4 */ /* 0x000fe4000f8e020d */
[----:B------:R-:W-:Y:S02]  /*47c0*/  UIMAD UR14, UR5, UR15, UR7 ;  /* 0x0000000f050e72a4 */ /* 0x000fe4000f8e0207 */
[----:B------:R-:W-:Y:S11]  /*47d0*/  UIMAD UR13, UR6, UR50, UR4 ;  /* 0x00000032060d72a4 */ /* 0x000ff6000f8e0204 */
[----:B------:R-:W-:Y:S01]  /*47e0*/  @!UPT UIADD3 URZ, UPT, UPT, URZ, URZ, URZ ;  /* 0x000000fffffff290 */ /* 0x000fe2000fffe0ff */
.L_x_74:
[----:B------:R-:W3:Y:S01]  /*47f0*/  @!UP3 LDCU.128 UR8, c[0x0][0xb10] ;  /* 0x00016200ff08b7ac */ /* 0x000ee20008000c00 */
[----:B------:R-:W-:Y:S01]  /*4800*/  IMAD.MOV.U32 R10, RZ, RZ, 0x1 ;  /* 0x00000001ff0a7424 */ /* 0x000fe200078e00ff */
[C---:B----4-:R-:W-:Y:S02]  /*4810*/  ISETP.NE.U32.AND P1, PT, R4.reuse, RZ, PT ;  /* 0x000000ff0400720c */ /* 0x050fe40003f25070 */
[----:B------:R-:W-:Y:S02]  /*4820*/  ISETP.NE.U32.AND P0, PT, R4, RZ, PT ;  /* 0x000000ff0400720c */ /* 0x000fe40003f05070 */
[C---:B------:R-:W-:Y:S01]  /*4830*/  ISETP.NE.AND.EX P1, PT, R5.reuse, RZ, PT, P1 ;  /* 0x000000ff0500720c */ /* 0x040fe20003f25310 */
[----:B------:R-:W4:Y:S01]  /*4840*/  @!UP3 LDCU UR5, c[0x0][0xb0c] ;  /* 0x00016180ff05b7ac */ /* 0x000f220008000800 */
[----:B------:R-:W-:Y:S02]  /*4850*/  ISETP.NE.AND.EX P0, PT, R5, RZ, PT, P0 ;  /* 0x000000ff0500720c */ /* 0x000fe40003f05300 */
[----:B------:R-:W-:Y:S01]  /*4860*/  SHF.L.U32 R10, R10, 0x1f, RZ ;  /* 0x0000001f0a0a7819 */ /* 0x000fe200000006ff */
[----:B------:R-:W-:Y:S02]  /*4870*/  USHF.L.U32 UR43, UR16, 0x6, URZ ;  /* 0x00000006102b7899 */ /* 0x000fe400080006ff */
[----:B------:R-:W-:Y:S02]  /*4880*/  USHF.L.U32 UR42, UR20, 0x8, URZ ;  /* 0x00000008142a7899 */ /* 0x000fe400080006ff */
[----:B---3--:R-:W-:Y:S07]  /*4890*/  UIMAD.WIDE.U32 UR6, UR14, UR8, URZ ;  /* 0x000000080e0672a5 */ /* 0x008fee000f8e00ff */
[----:B------:R-:W-:Y:S01]  /*48a0*/  @!UP3 UMOV UR4, UR7 ;  /* 0x000000070004bc82 */ /* 0x000fe20008000000 */
[----:B----4-:R-:W-:Y:S02]  /*48b0*/  @!UP3 UISETP.NE.AND UP0, UPT, UR5, 0x1, UPT ;  /* 0x000000010500b88c */ /* 0x010fe4000bf05270 */
[----:B------:R-:W-:Y:S02]  /*48c0*/  @!UP3 USHF.R.U32.HI UR4, URZ, UR9, UR4 ;  /* 0x00000009ff04b299 */ /* 0x000fe40008011604 */
[----:B------:R-:W-:Y:S02]  /*48d0*/  UIMAD.WIDE.U32 UR6, UR13, UR11, URZ ;  /* 0x0000000b0d0672a5 */ /* 0x000fe4000f8e00ff */
[----:B------:R-:W-:Y:S02]  /*48e0*/  @!UP3 USEL UR8, UR14, UR4, !UP0 ;  /* 0x000000040e08b287 */ /* 0x000fe4000c000000 */
[----:B------:R-:W-:Y:S03]  /*48f0*/  @!UP3 UISETP.NE.AND UP0, UPT, UR10, 0x1, UPT ;  /* 0x000000010a00b88c */ /* 0x000fe6000bf05270 */
[----:B------:R-:W-:Y:S02]  /*4900*/  @!UP3 UMOV UR6, UR7 ;  /* 0x000000070006bc82 */ /* 0x000fe40008000000 */
[----:B------:R-:W3:Y:S02]  /*4910*/  @!UP3 LDCU UR4, c[0x0][0xb20] ;  /* 0x00016400ff04b7ac */ /* 0x000ee40008000800 */
[----:B---3--:R-:W-:Y:S04]  /*4920*/  @!UP3 USHF.R.U32.HI UR6, URZ, UR4, UR6 ;  /* 0x00000004ff06b299 */ /* 0x008fe80008011606 */
[----:B------:R-:W-:Y:S04]  /*4930*/  @!UP3 USEL UR6, UR13, UR6, !UP0 ;  /* 0x000000060d06b287 */ /* 0x000fe8000c000000 */
[----:B------:R-:W-:Y:S02]  /*4940*/  @!UP3 UIADD3 UR4, UPT, UPT, -UR8, UR6, URZ ;  /* 0x000000060804b290 */ /* 0x000fe4000fffe1ff */
[----:B------:R-:W-:Y:S02]  /*4950*/  @!UP3 UIADD3 UR6, UPT, UPT, UR8, -UR6, URZ ;  /* 0x800000060806b290 */ /* 0x000fe4000fffe0ff */
[----:B------:R-:W-:Y:S02]  /*4960*/  @!UP3 UIMAD UR14, UR4, UR5, UR14 ;  /* 0x00000005040eb2a4 */ /* 0x000fe4000f8e020e */
[----:B------:R-:W-:Y:S01]  /*4970*/  @!UP3 UIMAD UR13, UR6, UR10, UR13 ;  /* 0x0000000a060db2a4 */ /* 0x000fe2000f8e020d */
[----:B------:R-:W-:Y:S11]  /*4980*/  BRA.U UP1, `(.L_x_75) ;  /* 0x0000000101107547 */ /* 0x000ff6000b800000 */
[----:B--2---:R-:W-:Y:S04]  /*4990*/  MOV R0, UR46 ;  /* 0x0000002e00007c02 */ /* 0x004fe80008000f00 */
[----:B------:R-:W-:Y:S04]  /*49a0*/  SHF.L.U32 R9, R0, 0x1f, RZ ;  /* 0x0000001f00097819 */ /* 0x000fe800000006ff */
[----:B------:R-:W2:Y:S02]  /*49b0*/  SYNCS.PHASECHK.TRANS64.TRYWAIT P2, [UR21+0x68], R9 ;  /* 0x00006809ff0075a7 */ /* 0x000ea40008041115 */
[----:B--2---:R-:W-:Y:S05]  /*49c0*/  @!P2 BRA `(.L_x_76) ;  /* 0x000000640098a947 */ /* 0x004fea0003800000 */
.L_x_75:
[----:B------:R-:W-:Y:S05]  /*49d0*/  @!P1 BRA `(.L_x_77) ;  /* 0x0000000000309947 */ /* 0x000fea0003800000 */
[----:B------:R-:W-:Y:S01]  /*49e0*/  ISETP.NE.U32.AND P1, PT, R2, RZ, PT ;  /* 0x000000ff0200720c */ /* 0x000fe20003f25070 */
[----:B------:R-:W3:Y:S01]  /*49f0*/  LDCU.64 UR4, c[0x0][0x358] ;  /* 0x00006b00ff0477ac */ /* 0x000ee20008000a00 */
[----:B------:R-:W-:Y:S02]  /*4a00*/  IMAD.MOV.U32 R64, RZ, RZ, 0x1 ;  /* 0x00000001ff407424 */ /* 0x000fe400078e00ff */
[----:B------:R-:W-:Y:S11]  /*4a10*/  ISETP.NE.AND.EX P1, PT, R3, RZ, PT, P1 ;  /* 0x000000ff0300720c */ /* 0x000ff60003f25310 */
[----:B------:R-:W-:Y:S02]  /*4a20*/  @!UPT UIADD3 URZ, UPT, UPT, URZ, URZ, URZ ;  /* 0x000000fffffff290 */ /* 0x000fe4000fffe0ff */
[----:B--2---:R-:W2:Y:S01]  /*4a30*/  @P1 LDC.64 R8, c[0x0][0x888] ;  /* 0x00022200ff081b82 */ /* 0x004ea20000000a00 */
[----:B------:R-:W-:Y:S04]  /*4a40*/  @P1 IMAD R0, R4, UR36, RZ ;  /* 0x0000002404001c24 */ /* 0x000fe8000f8e02ff */
[----:B--2---:R-:W-:Y:S04]  /*4a50*/  @P1 IMAD.WIDE R8, R0, 0x4, R8 ;  /* 0x0000000400081825 */ /* 0x004fe800078e0208 */
[----:B------:R-:W-:Y:S01]  /*4a60*/  HFMA2 R0, -RZ, RZ, 0, 5.9604644775390625e-08 ;  /* 0x00000001ff007431 */ /* 0x000fe200000001ff */
[----:B---3-5:R3:W5:Y:S04]  /*4a70*/  @P1 LDG.E R26, desc[UR4][R8.64] ;  /* 0x00000004081a1981 */ /* 0x028768000c1e1900 */
[----:B------:R-:W-:Y:S01]  /*4a80*/  @!P1 PRMT R64, R0, 0x7610, R64 ;  /* 0x0000761000409816 */ /* 0x000fe20000000040 */
[----:B---3--:R-:W4:Y:S06]  /*4a90*/  @!P1 LDC R26, c[0x0][0x880] ;  /* 0x00022000ff1a9b82 */ /* 0x008f2c0000000800 */
.L_x_77:
[----:B----45:R-:W-:Y:S01]  /*4aa0*/  @!P0 FSETP.EQ.AND P1, PT, R26, RZ, PT ;  /* 0x000000ff1a00820b */ /* 0x030fe20003f22000 */
[----:B------:R-:W-:Y:S01]  /*4ab0*/  @!UPT UIADD3 URZ, UPT, UPT, URZ, URZ, URZ ;  /* 0x000000fffffff290 */ /* 0x000fe2000fffe0ff */
[----:B------:R-:W-:Y:S11]  /*4ac0*/  @!P0 BRA `(.L_x_78) ;  /* 0x0000000000188947 */ /* 0x000ff60003800000 */
[----:B------:R-:W-:Y:S02]  /*4ad0*/  LOP3.LUT P0, RZ, R64, 0xff, RZ, 0xc0, !PT ;  /* 0x000000ff40ff7812 */ /* 0x000fe4000780c0ff */
[----:B------:R-:W-:Y:S04]  /*4ae0*/  ISETP.NE.U32.AND P1, PT, R2, RZ, PT ;  /* 0x000000ff0200720c */ /* 0x000fe80003f25070 */
[----:B------:R-:W-:Y:S04]  /*4af0*/  ISETP.NE.AND.EX P1, PT, R3, RZ, PT, P1 ;  /* 0x000000ff0300720c */ /* 0x000fe80003f25310 */
[----:B------:R-:W-:Y:S03]  /*4b00*/  PLOP3.LUT P1, PT, P1, PT, PT, 0x8, 0x80 ;  /* 0x000000000080781c */ /* 0x000fe60000f2e170 */
[----:B------:R-:W-:Y:S11]  /*4b10*/  @P0 FSETP.EQ.AND P1, PT, R26, RZ, PT ;  /* 0x000000ff1a00020b */ /* 0x000ff60003f22000 */
[----:B------:R-:W-:Y:S02]  /*4b20*/  @!UPT UIADD3 URZ, UPT, UPT, URZ, URZ, URZ ;  /* 0x000000fffffff290 */ /* 0x000fe4000fffe0ff */
.L_x_78:
[----:B------:R-:W3:Y:S01]  /*4b30*/  SYNCS.PHASECHK.TRANS64.TRYWAIT P2, [UR21+0x40], R10 ;  /* 0x0000400aff0075a7 */ /* 0x000ee20008041115 */
[----:B------:R-:W-:Y:S04]  /*4b40*/  ELECT P0, URZ, PT ;  /* 0x0000000000ff782f */ /* 0x000fe80003800000 */
[----:B------:R-:W-:Y:S11]  /*4b50*/  PLOP3.LUT P1, PT, P1, P0, PT, 0xf2, 0x2f ;  /* 0x00000000002f781c */ /* 0x000ff60000f21e72 */
[----:B------:R-:W-:Y:S02]  /*4b60*/  @!UPT UIADD3 URZ, UPT, UPT, URZ, URZ, URZ ;  /* 0x000000fffffff290 */ /* 0x000fe4000fffe0ff */
[----:B------:R-:W-:Y:S05]  /*4b70*/  @!P1 IADD3 R6, P0, PT, R16, 0x580, RZ ;  /* 0x0000058010069810 */ /* 0x000fea0007f1e0ff */
[----:B--2---:R-:W-:Y:S01]  /*4b80*/  @!P1 IMAD.X R0, RZ, RZ, R17, P0 ;  /* 0x000000ffff009224 */ /* 0x004fe200000e0611 */
[----:B---3--:R-:W-:Y:S07]  /*4b90*/  @!P2 BRA `(.L_x_79) ;  /* 0x00000064003ca947 */ /* 0x008fee0003800000 */
.L_x_198:
[----:B------:R-:W-:Y:S01]  /*4ba0*/  @!P1 R2UR UR5, R6 ;  /* 0x00000000060592ca */ /* 0x000fe200000e0000 */
[----:B------:R-:W-:Y:S01]  /*4bb0*/  VOTEU.ALL UP0, P1 ;  /* 0x0000000000ff7886 */ /* 0x000fe20000800000 */
[----:B------:R-:W-:Y:S01]  /*4bc0*/  @!P1 R2UR UR4, R0 ;  /* 0x00000000000492ca */ /* 0x000fe200000e0000 */
[----:B------:R-:W-:Y:S01]  /*4bd0*/  @!P1 IMAD.MOV.U32 R0, RZ, RZ, 0x2000 ;  /* 0x00002000ff009424 */ /* 0x000fe200078e00ff */
[----:B------:R-:W-:Y:S01]  /*4be0*/  UMOV UR8, 0x0 ;  /* 0x0000000000087882 */ /* 0x000fe20000000000 */
[----:B------:R-:W-:Y:S01]  /*4bf0*/  UMOV UR9, 0x10000000 ;  /* 0x1000000000097882 */ /* 0x000fe20000000000 */
[----:B------:R-:W-:Y:S01]  /*4c00*/  @!UP0 UIADD3 UR40, UPT, UPT, UR21, 0x400, URZ ;  /* 0x0000040015288890 */ /* 0x000fe2000fffe0ff */
[----:B------:R-:W-:Y:S01]  /*4c10*/  @!P1 IADD3 R6, P0, PT, R16, 0x580, RZ ;  /* 0x0000058010069810 */ /* 0x000fe20007f1e0ff */
[----:B------:R-:W-:Y:S01]  /*4c20*/  VOTEU.ALL UP0, P1 ;  /* 0x0000000000ff7886 */ /* 0x000fe20000800000 */
[----:B------:R-:W-:Y:S01]  /*4c30*/  UMOV UR44, UR36 ;  /* 0x00000024002c7c82 */ /* 0x000fe20008000000 */
[----:B------:R-:W-:Y:S03]  /*4c40*/  UPRMT UR6, UR52, 0x654, UR41 ;  /* 0x0000065434067896 */ /* 0x000fe60008000029 */
[----:B------:R-:W-:Y:S02]  /*4c50*/  IMAD.U32 R8, RZ, RZ, UR5 ;  /* 0x00000005ff087e24 */ /* 0x000fe4000f8e00ff */
[----:B--2---:R-:W-:Y:S03]  /*4c60*/  IMAD.U32 R9, RZ, RZ, UR4 ;  /* 0x00000004ff097e24 */ /* 0x004fe6000f8e00ff */
[----:B------:R-:W-:Y:S02]  /*4c70*/  @!P1 R2UR UR4, R8 ;  /* 0x00000000080492ca */ /* 0x000fe400000e0000 */
[----:B------:R-:W-:Y:S11]  /*4c80*/  @!P1 R2UR UR5, R9 ;  /* 0x00000000090592ca */ /* 0x000ff600000e0000 */
[----:B------:R-:W-:Y:S02]  /*4c90*/  @!UPT UIADD3 URZ, UPT, UPT, URZ, URZ, URZ ;  /* 0x000000fffffff290 */ /* 0x000fe4000fffe0ff */
[----:B------:R2:W-:Y:S01]  /*4ca0*/  @!UP0 UTMALDG.3D [UR40], [UR4], desc[UR8] ;  /* 0x00000828040085b4 */ /* 0x0005e20008011000 */
[----:B------:R3:W-:Y:S01]  /*4cb0*/  @!P1 SYNCS.ARRIVE.TRANS64.RED.A0TR RZ, [UR21+0x20], R0 ;  /* 0x00002000ffff99a7 */ /* 0x0007e20008300415 */
[----:B------:R-:W-:Y:S01]  /*4cc0*/  SYNCS.ARRIVE.TRANS64.RED.A1T0 RZ, [UR6], RZ ;  /* 0x000000ffffff79a7 */ /* 0x000fe20008100406 */
[----:B---3--:R-:W-:Y:S01]  /*4cd0*/  @!P1 IMAD.X R0, RZ, RZ, R17, P0 ;  /* 0x000000ffff009224 */ /* 0x008fe200000e0611 */
[----:B------:R-:W3:Y:S02]  /*4ce0*/  SYNCS.PHASECHK.TRANS64.TRYWAIT P2, [UR21+0x48], R10 ;  /* 0x0000480aff0075a7 */ /* 0x000ee40008041115 */
[----:B--23--:R-:W-:Y:S05]  /*4cf0*/  @!P2 BRA `(.L_x_80) ;  /* 0x0000006000fca947 */ /* 0x00cfea0003800000 */
.L_x_200:
        /* <DEDUP_REMOVED lines=8> */
[----:B------:R-:W-:Y:S01]  /*4d80*/  @!UP0 UIADD3 UR32, UPT, UPT, UR21, 0x2400, URZ ;  /* 0x0000240015208890 */ /* 0x000fe2000fffe0ff */
[----:B------:R-:W-:Y:S01]  /*4d90*/  VOTEU.ALL UP0, P1 ;  /* 0x0000000000ff7886 */ /* 0x000fe20000800000 */
[----:B------:R-:W-:Y:S01]  /*4da0*/  UMOV UR35, UR43 ;  /* 0x0000002b00237c82 */ /* 0x000fe20008000000 */
[----:B------:R-:W-:Y:S02]  /*4db0*/  UPRMT UR7, UR52, 0x654, UR33 ;  /* 0x0000065434077896 */ /* 0x000fe40008000021 */
        /* <DEDUP_REMOVED lines=11> */
.L_x_202:
        /* <DEDUP_REMOVED lines=11> */
[----:B------:R-:W-:Y:S02]  /*4f20*/  UMOV UR28, UR36 ;  /* 0x00000024001c7c82 */ /* 0x000fe40008000000 */
[----:B------:R-:W-:Y:S01]  /*4f30*/  IMAD.U32 R8, RZ, RZ, UR5 ;  /* 0x00000005ff087e24 */ /* 0x000fe2000f8e00ff */
[----:B------:R-:W-:Y:S01]  /*4f40*/  UPRMT UR29, UR52, 0x654, UR25 ;  /* 0x00000654341d7896 */ /* 0x000fe20008000019 */
        /* <DEDUP_REMOVED lines=10> */
.L_x_204:
[----:B------:R-:W-:Y:S01]  /*4ff0*/  @!P1 R2UR UR5, R6 ;  /* 0x00000000060592ca */ /* 0x000fe200000e0000 */
[----:B------:R-:W-:Y:S01]  /*5000*/  VOTEU.ALL UP0, P1 ;  /* 0x0000000000ff7886 */ /* 0x000fe20000800000 */
[----:B------:R-:W-:Y:S01]  /*5010*/  @!P1 R2UR UR4, R0 ;  /* 0x00000000000492ca */ /* 0x000fe200000e0000 */
[----:B------:R-:W-:Y:S01]  /*5020*/  @!P1 IMAD.MOV.U32 R0, RZ, RZ, 0x2000 ;  /* 0x00002000ff009424 */ /* 0x000fe200078e00ff */
[----:B------:R-:W-:Y:S01]  /*5030*/  UMOV UR8, 0x0 ;  /* 0x0000000000087882 */ /* 0x000fe20000000000 */
[----:B------:R-:W-:Y:S01]  /*5040*/  UMOV UR9, 0x10000000 ;  /* 0x1000000000097882 */ /* 0x000fe20000000000 */
[----:B------:R-:W-:Y:S01]  /*5050*/  @!UP0 UIADD3 UR18, UPT, UPT, UR42, 0x60, URZ ;  /* 0x000000602a128890 */ /* 0x000fe2000fffe0ff */
[----:B--2---:R-:W-:Y:S01]  /*5060*/  SHF.L.U32 R9, RZ, 0x1f, RZ ;  /* 0x0000001fff097819 */ /* 0x004fe200000006ff */
[----:B------:R-:W-:Y:S01]  /*5070*/  @!UP0 UIADD3 UR16, UPT, UPT, UR21, 0x6400, URZ ;  /* 0x0000640015108890 */ /* 0x000fe2000fffe0ff */
[----:B------:R-:W-:Y:S01]  /*5080*/  @!P1 IADD3 R8, P0, PT, R16, 0x580, RZ ;  /* 0x0000058010089810 */ /* 0x000fe20007f1e0ff */
[----:B------:R-:W-:Y:S01]  /*5090*/  VOTEU.ALL UP0, P1 ;  /* 0x0000000000ff7886 */ /* 0x000fe20000800000 */
[----:B------:R-:W-:Y:S01]  /*50a0*/  UMOV UR19, UR43 ;  /* 0x0000002b00137c82 */ /* 0x000fe20008000000 */
[----:B------:R-:W-:Y:S01]  /*50b0*/  UMOV UR20, UR36 ;  /* 0x0000002400147c82 */ /* 0x000fe20008000000 */
[----:B------:R-:W-:Y:S01]  /*50c0*/  IMAD.U32 R18, RZ, RZ, UR5 ;  /* 0x00000005ff127e24 */ /* 0x000fe2000f8e00ff */
[----:B------:R-:W-:Y:S01]  /*50d0*/  UPRMT UR24, UR52, 0x654, UR17 ;  /* 0x0000065434187896 */ /* 0x000fe20008000011 */
[----:B------:R-:W-:Y:S02]  /*50e0*/  IMAD.U32 R19, RZ, RZ, UR4 ;  /* 0x00000004ff137e24 */ /* 0x000fe4000f8e00ff */
[----:B------:R-:W-:Y:S01]  /*50f0*/  @!P1 IMAD.X R6, RZ, RZ, R17, P0 ;  /* 0x000000ffff069224 */ /* 0x000fe200000e0611 */
[----:B------:R-:W-:Y:S02]  /*5100*/  @!P1 R2UR UR4, R18 ;  /* 0x00000000120492ca */ /* 0x000fe400000e0000 */
[----:B------:R-:W-:Y:S11]  /*5110*/  @!P1 R2UR UR5, R19 ;  /* 0x00000000130592ca */ /* 0x000ff600000e0000 */
[----:B------:R-:W-:Y:S02]  /*5120*/  @!UPT UIADD3 URZ, UPT, UPT, URZ, URZ, URZ ;  /* 0x000000fffffff290 */ /* 0x000fe4000fffe0ff */
[----:B------:R2:W-:Y:S01]  /*5130*/  @!UP0 UTMALDG.3D [UR16], [UR4], desc[UR8] ;  /* 0x00000810040085b4 */ /* 0x0005e20008011000 */
[----:B------:R2:W-:Y:S01]  /*5140*/  @!P1 SYNCS.ARRIVE.TRANS64.RED.A0TR RZ, [UR21+0x38], R0 ;  /* 0x00003800ffff99a7 */ /* 0x0005e20008300415 */
[----:B------:R-:W-:Y:S01]  /*5150*/  SYNCS.ARRIVE.TRANS64.RED.A1T0 RZ, [UR24], RZ ;  /* 0x000000ffffff79a7 */ /* 0x000fe20008100418 */
[----:B------:R-:W3:Y:S02]  /*5160*/  SYNCS.PHASECHK.TRANS64.TRYWAIT P2, [UR21+0x40], R9 ;  /* 0x00004009ff0075a7 */ /* 0x000ee40008041115 */
[----:B--23--:R-:W-:Y:S05]  /*5170*/  @!P2 BRA `(.L_x_83) ;  /* 0x000000600024a947 */ /* 0x00cfea0003800000 */
.L_x_206:
[----:B------:R-:W-:Y:S01]  /*5180*/  @!P1 R2UR UR5, R8 ;  /* 0x00000000080592ca */ /* 0x000fe200000e0000 */
[----:B------:R-:W-:Y:S01]  /*5190*/  VOTEU.ALL UP0, P1 ;  /* 0x0000000000ff7886 */ /* 0x000fe20000800000 */
[----:B------:R-:W-:Y:S01]  /*51a0*/  @!P1 R2UR UR4, R6 ;  /* 0x00000000060492ca */ /* 0x000fe200000e0000 */
[----:B--2---:R-:W-:Y:S01]  /*51b0*/  @!P1 IMAD.MOV.U32 R0, RZ, RZ, 0x2000 ;  /* 0x00002000ff009424 */ /* 0x004fe200078e00ff */
        /* <DEDUP_REMOVED lines=9> */
[----:B------:R-:W-:Y:S01]  /*5250*/  UMOV UR12, UR36 ;  /* 0x00000024000c7c82 */ /* 0x000fe20008000000 */
        /* <DEDUP_REMOVED lines=10> */
.L_x_208:
        /* <DEDUP_REMOVED lines=24> */
.L_x_210:
[----:B------:R-:W-:Y:S01]  /*5480*/  @!P1 R2UR UR5, R8 ;  /* 0x00000000080592ca */ /* 0x000fe200000e0000 */
[----:B------:R-:W-:Y:S01]  /*5490*/  VOTEU.ALL UP0, P1 ;  /* 0x0000000000ff7886 */ /* 0x000fe20000800000 */
[----:B------:R-:W-:Y:S01]  /*54a0*/  @!P1 R2UR UR4, R6 ;  /* 0x00000000060492ca */ /* 0x000fe200000e0000 */
[----:B--2---:R-:W-:Y:S01]  /*54b0*/  @!P1 IMAD.MOV.U32 R0, RZ, RZ, 0x2000 ;  /* 0x00002000ff009424 */ /* 0x004fe200078e00ff */
[----:B------:R-:W-:Y:S01]  /*54c0*/  UMOV UR6, 0x0 ;  /* 0x0000000000067882 */ /* 0x000fe20000000000 */
[----:B------:R-:W-:Y:S01]  /*54d0*/  UMOV UR7, 0x10000000 ;  /* 0x1000000000077882 */ /* 0x000fe20000000000 */
[----:B------:R-:W-:Y:S01]  /*54e0*/  @!UP0 UIADD3 UR10, UPT, UPT, UR42, 0xc0, URZ ;  /* 0x000000c02a0a8890 */ /* 0x000fe2000fffe0ff */
[----:B------:R-:W-:Y:S01]  /*54f0*/  VIADD R14, R14, 0x1 ;  /* 0x000000010e0e7836 */ /* 0x000fe20000000000 */
[----:B------:R-:W-:Y:S01]  /*5500*/  @!UP0 UIADD3 UR8, UPT, UPT, UR21, 0x4400, URZ ;  /* 0x0000440015088890 */ /* 0x000fe2000fffe0ff */
[----:B------:R-:W-:Y:S01]  /*5510*/  VOTEU.ALL UP0, P1 ;  /* 0x0000000000ff7886 */ /* 0x000fe20000800000 */
[----:B------:R-:W-:Y:S01]  /*5520*/  UMOV UR9, UR25 ;  /* 0x0000001900097c82 */ /* 0x000fe20008000000 */
[----:B------:R-:W-:Y:S02]  /*5530*/  UMOV UR11, UR43 ;  /* 0x0000002b000b7c82 */ /* 0x000fe40008000000 */
[----:B------:R-:W-:Y:S01]  /*5540*/  IMAD.U32 R18, RZ, RZ, UR5 ;  /* 0x00000005ff127e24 */ /* 0x000fe2000f8e00ff */
[----:B------:R-:W-:Y:S01]  /*5550*/  UMOV UR12, UR36 ;  /* 0x00000024000c7c82 */ /* 0x000fe20008000000 */
[----:B------:R-:W-:Y:S03]  /*5560*/  IMAD.U32 R19, RZ, RZ, UR4 ;  /* 0x00000004ff137e24 */ /* 0x000fe6000f8e00ff */
        /* <DEDUP_REMOVED lines=8> */
.L_x_212:
[----:B------:R-:W-:Y:S01]  /*55f0*/  @!P1 IADD3 R6, P0, PT, R16, 0x580, RZ ;  /* 0x0000058010069810 */ /* 0x000fe20007f1e0ff */
[----:B------:R-:W-:Y:S01]  /*5600*/  VOTEU.ALL UP0, P1 ;  /* 0x0000000000ff7886 */ /* 0x000fe20000800000 */
[----:B------:R-:W-:Y:S01]  /*5610*/  UMOV UR6, 0x0 ;  /* 0x0000000000067882 */ /* 0x000fe20000000000 */
[----:B------:R-:W-:Y:S01]  /*5620*/  UMOV UR7, 0x10000000 ;  /* 0x1000000000077882 */ /* 0x000fe20000000000 */
[----:B------:R-:W-:Y:S01]  /*5630*/  @!P1 R2UR UR5, R6 ;  /* 0x00000000060592ca */ /* 0x000fe200000e0000 */
[----:B--2---:R-:W-:Y:S01]  /*5640*/  @!P1 IMAD.X R0, RZ, RZ, R17, P0 ;  /* 0x000000ffff009224 */ /* 0x004fe200000e0611 */
[----:B------:R-:W-:Y:S01]  /*5650*/  @!UP0 UIADD3 UR10, UPT, UPT, UR42, 0xe0, URZ ;  /* 0x000000e02a0a8890 */ /* 0x000fe2000fffe0ff */
[----:B------:R-:W-:Y:S01]  /*5660*/  R2UR UR18, R66 ;  /* 0x00000000421272ca */ /* 0x000fe200000e0000 */
[----:B------:R-:W-:Y:S01]  /*5670*/  @!UP0 UIADD3 UR8, UPT, UPT, UR21, 0x6400, URZ ;  /* 0x0000640015088890 */ /* 0x000fe2000fffe0ff */
[----:B------:R-:W-:Y:S01]  /*5680*/  R2UR UR16, R67 ;  /* 0x00000000431072ca */ /* 0x000fe200000e0000 */
[----:B------:R-:W-:Y:S01]  /*5690*/  VOTEU.ALL UP0, P1 ;  /* 0x0000000000ff7886 */ /* 0x000fe20000800000 */
[----:B------:R-:W-:Y:S01]  /*56a0*/  @!P1 R2UR UR4, R0 ;  /* 0x00000000000492ca */ /* 0x000fe200000e0000 */
[----:B------:R-:W-:Y:S01]  /*56b0*/  UMOV UR9, UR17 ;  /* 0x0000001100097c82 */ /* 0x000fe20008000000 */
[----:B------:R-:W-:Y:S01]  /*56c0*/  UMOV UR11, UR43 ;  /* 0x0000002b000b7c82 */ /* 0x000fe20008000000 */
[----:B------:R-:W-:Y:S01]  /*56d0*/  UMOV UR12, UR36 ;  /* 0x00000024000c7c82 */ /* 0x000fe20008000000 */
[C---:B------:R-:W-:Y:S01]  /*56e0*/  ISETP.NE.AND P0, PT, R14.reuse, 0x2, PT ;  /* 0x000000020e00780c */ /* 0x040fe20003f05270 */
[----:B------:R-:W-:Y:S01]  /*56f0*/  UPLOP3.LUT UP1, UPT, UPT, UPT, UPT, 0x80, 0x8 ;  /* 0x000000000008789c */ /* 0x000fe20003f2f070 */
[----:B------:R-:W-:Y:S01]  /*5700*/  IMAD.U32 R8, RZ, RZ, UR5 ;  /* 0x00000005ff087e24 */ /* 0x000fe2000f8e00ff */
[----:B------:R-:W-:Y:S01]  /*5710*/  UMOV UR36, UR30 ;  /* 0x0000001e00247c82 */ /* 0x000fe20008000000 */
[----:B------:R-:W-:Y:S01]  /*5720*/  SEL R0, RZ, 0x1, P0 ;  /* 0x00000001ff007807 */ /* 0x000fe20000000000 */
[----:B------:R-:W-:Y:S01]  /*5730*/  UIADD3 UR20, UPT, UPT, UR13, UR18, URZ ;  /* 0x000000120d147290 */ /* 0x000fe2000fffe0ff */
[----:B------:R-:W-:Y:S01]  /*5740*/  SEL R14, R14, RZ, P0 ;  /* 0x000000ff0e0e7207 */ /* 0x000fe20000000000 */
[----:B------:R-:W-:Y:S01]  /*5750*/  UIADD3 UR16, UPT, UPT, UR14, UR16, URZ ;  /* 0x000000100e107290 */ /* 0x000fe2000fffe0ff */
[----:B------:R-:W-:Y:S01]  /*5760*/  LOP3.LUT R13, R13, R0, RZ, 0x3c, !PT ;  /* 0x000000000d0d7212 */ /* 0x000fe200078e3cff */
[----:B------:R-:W-:Y:S01]  /*5770*/  IMAD.U32 R9, RZ, RZ, UR4 ;  /* 0x00000004ff097e24 */ /* 0x000fe2000f8e00ff */
[----:B------:R-:W-:Y:S04]  /*5780*/  @!P1 R2UR UR4, R8 ;  /* 0x00000000080492ca */ /* 0x000fe800000e0000 */
[----:B------:R-:W-:Y:S11]  /*5790*/  @!P1 R2UR UR5, R9 ;  /* 0x00000000090592ca */ /* 0x000ff600000e0000 */
[----:B------:R-:W-:Y:S02]  /*57a0*/  @!UPT UIADD3 URZ, UPT, UPT, URZ, URZ, URZ ;  /* 0x000000fffffff290 */ /* 0x000fe4000fffe0ff */
[----:B------:R2:W-:Y:S01]  /*57b0*/  @!UP0 UTMALDG.3D [UR8], [UR4], desc[UR6] ;  /* 0x00000608040085b4 */ /* 0x0005e20008011000 */
[----:B------:R2:W-:Y:S01]  /*57c0*/  @!P1 SYNCS.ARRIVE.TRANS64.RED.A0TR RZ, [UR21+0x38], R7 ;  /* 0x00003807ffff99a7 */ /* 0x0005e20008300415 */
[----:B------:R-:W-:Y:S01]  /*57d0*/  SYNCS.ARRIVE.TRANS64.RED.A1T0 RZ, [UR24], RZ ;  /* 0x000000ffffff79a7 */ /* 0x000fe20008100418 */
[----:B------:R-:W-:Y:S05]  /*57e0*/  BRA.U UP2, `(.L_x_87) ;  /* 0xffffffe902e07547 */ /* 0x000fea000b83ffff */
[----:B------:R-:W3:Y:S02]  /*57f0*/  SYNCS.PHASECHK.TRANS64.TRYWAIT P0, [UR21+0x40], R10 ;  /* 0x0000400aff0075a7 */ /* 0x000ee40008001115 */
[----:B---3--:R-:W-:Y:S05]  /*5800*/  @!P0 BRA `(.L_x_88) ;  /* 0x0000005800e08947 */ /* 0x008fea0003800000 */
.L_x_214:
[----:B------:R-:W4:Y:S02]  /*5810*/  SYNCS.PHASECHK.TRANS64.TRYWAIT P0, [UR21+0x48], R10 ;  /* 0x0000480aff0075a7 */ /* 0x000f240008001115 */
[----:B----4-:R-:W-:Y:S05]  /*5820*/  @!P0 BRA `(.L_x_89) ;  /* 0x0000005800f08947 */ /* 0x010fea0003800000 */
.L_x_216:
[----:B------:R-:W4:Y:S01]  /*5830*/  SYNCS.PHASECHK.TRANS64.TRYWAIT P0, [UR21+0x50], R10 ;  /* 0x0000500aff0075a7 */ /* 0x000f220008001115 */
[----:B------:R-:W-:Y:S01]  /*5840*/  HFMA2 R0, -RZ, RZ, 0, 5.9604644775390625e-08 ;  /* 0x00000001ff007431 */ /* 0x000fe200000001ff */
[----:B----4-:R-:W-:Y:S06]  /*5850*/  @!P0 BRA `(.L_x_90) ;  /* 0x0000005800fc8947 */ /* 0x010fec0003800000 */
.L_x_218:
[----:B------:R-:W-:Y:S02]  /*5860*/  MOV R2, UR21 ;  /* 0x0000001500027c02 */ /* 0x000fe40008000f00 */
[----:B---3--:R-:W-:-:S07]  /*5870*/  SHF.L.U32 R3, R0, 0x1f, RZ ;  /* 0x0000001f00037819 */ /* 0x008fce00000006ff */
.L_x_91:
[----:B---3--:R3:W4:Y:S02]  /*5880*/  SYNCS.PHASECHK.TRANS64.TRYWAIT P0, [R2+URZ+0x58], R3 ;  /* 0x00005803020075a7 */ /* 0x00872400080011ff */
[----:B----4-:R-:W-:Y:S05]  /*5890*/  @!P0 NANOSLEEP.SYNCS 0x989680 ;  /* 0x009896800000895d */ /* 0x010fea0003900000 */
[----:B------:R-:W4:Y:S02]  /*58a0*/  @!P0 SYNCS.PHASECHK.TRANS64 P0, [R2+URZ+0x58], R3 ;  /* 0x00005803020085a7 */ /* 0x000f2400080010ff */
[----:B-12-4-:R-:W-:Y:S05]  /*58b0*/  @P0 EXIT ;  /* 0x000000000000094d */ /* 0x016fea0003800000 */
[----:B------:R-:W-:Y:S05]  /*58c0*/  BRA `(.L_x_91) ;  /* 0xfffffffc00ec7947 */ /* 0x000fea000383ffff */
.L_x_72:
[----:B------:R-:W-:-:S06]  /*58d0*/  UISETP.GE.AND UP0, UPT, UR17, 0x4, UPT ;  /* 0x000000041100788c */ /* 0x000fcc000bf06270 */
[----:B------:R-:W-:-:S13]  /*58e0*/  PLOP3.LUT P0, PT, PT, PT, UP0, 0x80, 0x8 ;  /* 0x000000000008781c */ /* 0x000fda0003f0f008 */
[----:B------:R-:W-:Y:S05]  /*58f0*/  @!P0 EXIT ;  /* 0x000000000000894d */ /* 0x000fea0003800000 */
[----:B------:R-:W-:Y:S01]  /*5900*/  BAR.SYNC.DEFER_BLOCKING 0x6, 0xa0 ;  /* 0x0182800000007b1d */ /* 0x000fe20000010000 */
[C---:B------:R-:W-:Y:S01]  /*5910*/  IMAD.SHL.U32 R4, R76.reuse, 0x20, RZ ;  /* 0x000000204c047824 */ /* 0x040fe200078e00ff */
[C---:B------:R-:W-:Y:S01]  /*5920*/  R2P PR, R76.reuse, 0x6 ;  /* 0x000000064c007804 */ /* 0x040fe20000000000 */
[C---:B------:R-:W-:Y:S01]  /*5930*/  IMAD.SHL.U32 R2, R76.reuse, 0x4, RZ ;  /* 0x000000044c027824 */ /* 0x040fe200078e00ff */
[----:B------:R-:W-:Y:S01]  /*5940*/  CS2R R72, SRZ ;  /* 0x0000000000487805 */ /* 0x000fe2000001ff00 */
[----:B------:R-:W-:Y:S01]  /*5950*/  IMAD.U32 R23, R76, 0x10000, RZ ;  /* 0x000100004c177824 */ /* 0x000fe200078e00ff */
[----:B------:R-:W-:Y:S01]  /*5960*/  UMOV UR43, 0x400 ;  /* 0x00000400002b7882 */ /* 0x000fe20000000000 */
[----:B------:R-:W1:Y:S01]  /*5970*/  LDCU.64 UR4, c[0x0][0x890] ;  /* 0x00011200ff0477ac */ /* 0x000e620008000a00 */
[----:B------:R-:W2:Y:S01]  /*5980*/  LDC.64 R62, c[0x0][0x8b0] ;  /* 0x00022c00ff3e7b82 */ /* 0x000ea20000000a00 */
[----:B------:R-:W-:Y:S01]  /*5990*/  LOP3.LUT R3, R4, 0xe0, RZ, 0xc0, !PT ;  /* 0x000000e004037812 */ /* 0x000fe200078ec0ff */
[----:B------:R-:W-:Y:S01]  /*59a0*/  IMAD.SHL.U32 R27, R76, 0x10, RZ ;  /* 0x000000104c1b7824 */ /* 0x000fe200078e00ff */
[----:B------:R-:W-:Y:S01]  /*59b0*/  ULEA UR43, UR52, UR43, 0x18 ;  /* 0x0000002b342b7291 */ /* 0x000fe2000f8ec0ff */
[----:B------:R-:W-:Y:S01]  /*59c0*/  LOP3.LUT R4, R4, 0x100, RZ, 0xc0, !PT ;  /* 0x0000010004047812 */ /* 0x000fe200078ec0ff */
[----:B------:R-:W-:Y:S01]  /*59d0*/  IMAD.MOV.U32 R75, RZ, RZ, 0x10 ;  /* 0x00000010ff4b7424 */ /* 0x000fe200078e00ff */
[----:B------:R-:W-:Y:S01]  /*59e0*/  LOP3.LUT R2, R3, 0x1c, R2, 0xf8, !PT ;  /* 0x0000001c03027812 */ /* 0x000fe200078ef802 */
[----:B------:R-:W-:Y:S01]  /*59f0*/  IMAD.MOV.U32 R74, RZ, RZ, 0x20 ;  /* 0x00000020ff4a7424 */ /* 0x000fe200078e00ff */
[----:B------:R-:W3:Y:S01]  /*5a00*/  LDC.64 R60, c[0x0][0x8a8] ;  /* 0x00022a00ff3c7b82 */ /* 0x000ee20000000a00 */
[----:B------:R-:W-:Y:S01]  /*5a10*/  SHF.R.U32.HI R3, RZ, 0x2, R76 ;  /* 0x00000002ff037819 */ /* 0x000fe2000001164c */
[----:B------:R-:W-:Y:S01]  /*5a20*/  IMAD.MOV.U32 R22, RZ, RZ, RZ ;  /* 0x000000ffff167224 */ /* 0x000fe200078e00ff */
[----:B------:R-:W-:Y:S01]  /*5a30*/  LOP3.LUT R23, R23, 0x600000, RZ, 0xc0, !PT ;  /* 0x0060000017177812 */ /* 0x000fe200078ec0ff */
[----:B------:R-:W-:Y:S01]  /*5a40*/  IMAD.MOV.U32 R71, RZ, RZ, RZ ;  /* 0x000000ffff477224 */ /* 0x000fe200078e00ff */
[----:B------:R-:W-:Y:S01]  /*5a50*/  LOP3.LUT R27, R4, 0x600, R27, 0xf8, !PT ;  /* 0x00000600041b7812 */ /* 0x000fe200078ef81b */
[----:B------:R-:W4:Y:S01]  /*5a60*/  LDCU UR63, c[0x0][0x370] ;  /* 0x00006e00ff3f77ac */ /* 0x000f220008000800 */
[----:B------:R-:W-:Y:S01]  /*5a70*/  LOP3.LUT R2, R2, 0x4, R3, 0x78, !PT ;  /* 0x0000000402027812 */ /* 0x000fe200078e7803 */
[----:B------:R-:W4:Y:S01]  /*5a80*/  LDS R0, [UR43+0x120] ;  /* 0x0001202bff007984 */ /* 0x000f220008000800 */
[----:B-1----:R-:W-:Y:S01]  /*5a90*/  IMAD.U32 R78, RZ, RZ, UR4 ;  /* 0x00000004ff4e7e24 */ /* 0x002fe2000f8e00ff */
[----:B------:R-:W-:Y:S01]  /*5aa0*/  UIADD3 UR4, UPT, UPT, UR43, 0x400, URZ ;  /* 0x000004002b047890 */ /* 0x000fe2000fffe0ff */
[----:B------:R-:W-:Y:S01]  /*5ab0*/  LOP3.LUT R27, R27, R2, RZ, 0xfc, !PT ;  /* 0x000000021b1b7212 */ /* 0x000fe200078efcff */
[----:B------:R-:W-:Y:S01]  /*5ac0*/  IMAD.U32 R77, RZ, RZ, UR5 ;  /* 0x00000005ff4d7e24 */ /* 0x000fe2000f8e00ff */
[----:B------:R-:W-:Y:S01]  /*5ad0*/  LOP3.LUT R76, R76, 0x60, RZ, 0xc0, !PT ;  /* 0x000000604c4c7812 */ /* 0x000fe200078ec0ff */
[----:B------:R-:W1:Y:S01]  /*5ae0*/  LDCU.64 UR54, c[0x0][0x348] ;  /* 0x00006900ff3677ac */ /* 0x000e620008000a00 */
[----:B------:R-:W-:Y:S01]  /*5af0*/  SEL R75, R75, 0xfffffff0, !P2 ;  /* 0xfffffff04b4b7807 */ /* 0x000fe20005000000 */
[----:B------:R-:W-:Y:S01]  /*5b00*/  IMAD.U32 R69, RZ, RZ, UR4 ;  /* 0x00000004ff457e24 */ /* 0x000fe2000f8e00ff */
[----:B------:R-:W-:Y:S01]  /*5b10*/  SEL R74, R74, 0xffffffe0, !P1 ;  /* 0xffffffe04a4a7807 */ /* 0x000fe20004800000 */
[----:B------:R-:W1:Y:S01]  /*5b20*/  LDCU UR42, c[0x0][0xb0c] ;  /* 0x00016180ff2a77ac */ /* 0x000e620008000800 */
[----:B------:R-:W1:Y:S01]  /*5b30*/  LDCU UR39, c[0x0][0xb30] ;  /* 0x00016600ff2777ac */ /* 0x000e620008000800 */
[----:B------:R-:W1:Y:S01]  /*5b40*/  LDCU.64 UR60, c[0x0][0x888] ;  /* 0x00011100ff3c77ac */ /* 0x000e620008000a00 */
[----:B------:R-:W1:Y:S01]  /*5b50*/  LDCU.64 UR40, c[0x0][0xb28] ;  /* 0x00016500ff2877ac */ /* 0x000e620008000a00 */
[----:B------:R-:W1:Y:S01]  /*5b60*/  LDCU.128 UR56, c[0x0][0xb10] ;  /* 0x00016200ff3877ac */ /* 0x000e620008000c00 */
[----:B------:R-:W1:Y:S01]  /*5b70*/  LDCU UR62, c[0x0][0x374] ;  /* 0x00006e80ff3e77ac */ /* 0x000e620008000800 */
[----:B------:R-:W-:Y:S01]  /*5b80*/  UMOV UR53, URZ ;  /* 0x000000ff00357c82 */ /* 0x000fe20008000000 */
[----:B------:R-:W-:Y:S01]  /*5b90*/  UMOV UR47, URZ ;  /* 0x000000ff002f7c82 */ /* 0x000fe20008000000 */
[----:B-1234-:R-:W-:-:S07]  /*5ba0*/  IMAD.IADD R23, R0, 0x1, R23 ;  /* 0x0000000100177824 */ /* 0x01efce00078e0217 */
.L_x_167:
[C---:B------:R-:W-:Y:S02]  /*5bb0*/  LEA R0, R71.reuse, UR43, 0x3 ;  /* 0x0000002b47007c11 */ /* 0x040fe4000f8e18ff */
[----:B------:R-:W-:Y:S02]  /*5bc0*/  SHF.L.U32 R3, R72, 0x1f, RZ ;  /* 0x0000001f48037819 */ /* 0x000fe400000006ff */
[----:B------:R-:W-:Y:S02]  /*5bd0*/  LEA R5, R71, UR43, 0x4 ;  /* 0x0000002b47057c11 */ /* 0x000fe4000f8e20ff */
[----:B-1----:R-:W1:Y:S02]  /*5be0*/  SYNCS.PHASECHK.TRANS64.TRYWAIT P0, [R0+URZ+0x70], R3 ;  /* 0x00007003000075a7 */ /* 0x002e6400080011ff */
[----:B-12---:R-:W-:Y:S05]  /*5bf0*/  @!P0 BRA `(.L_x_92) ;  /* 0x00000058002c8947 */ /* 0x006fea0003800000 */
.L_x_219:
[----:B------:R-:W-:Y:S01]  /*5c00*/  R2UR UR7, R79 ;  /* 0x000000004f0772ca */ /* 0x000fe200000e0000 */
[----:B------:R-:W2:Y:S01]  /*5c10*/  LDS.128 R4, [R5+0x100] ;  /* 0x0001000005047984 */ /* 0x000ea20000000c00 */
[----:B-1----:R-:W-:Y:S01]  /*5c20*/  VIADD R0, R0, 0x80 ;  /* 0x0000008000007836 */ /* 0x002fe20000000000 */
[----:B------:R-:W-:Y:S04]  /*5c30*/  UISETP.GE.AND UP0, UPT, UR45, 0x1, UPT ;  /* 0x000000012d00788c */ /* 0x000fe8000bf06270 */
[----:B------:R-:W-:Y:S01]  /*5c40*/  PRMT R0, RZ, 0x654, R0 ;  /* 0x00000654ff007816 */ /* 0x000fe20000000000 */
[----:B------:R-:W-:Y:S01]  /*5c50*/  @!PT LDS RZ, [RZ] ;  /* 0x00000000fffff984 */ /* 0x000fe20000000800 */
[----:B------:R-:W-:Y:S01]  /*5c60*/  @!PT LDS RZ, [RZ] ;  /* 0x00000000fffff984 */ /* 0x000fe20000000800 */
[----:B------:R-:W-:Y:S01]  /*5c70*/  @!PT LDS RZ, [RZ] ;  /* 0x00000000fffff984 */ /* 0x000fe20000000800 */
[----:B------:R-:W-:Y:S01]  /*5c80*/  @!PT LDS RZ, [RZ] ;  /* 0x00000000fffff984 */ /* 0x000fe20000000800 */
[----:B------:R1:W-:Y:S06]  /*5c90*/  MEMBAR.ALL.CTA ;  /* 0x0000000000007992 */ /* 0x0003ec0000008000 */
[----:B-1----:R-:W1:Y:S02]  /*5ca0*/  FENCE.VIEW.ASYNC.S ;  /* 0x00000000000073c6 */ /* 0x002e640000000000 */
[----:B-1----:R1:W-:Y:S01]  /*5cb0*/  SYNCS.ARRIVE.TRANS64.RED.A1T0 RZ, [R0+URZ], RZ ;  /* 0x000000ff00ff79a7 */ /* 0x0023e200081004ff */
[----:B--2---:R-:W-:Y:S11]  /*5cc0*/  LOP3.LUT P0, RZ, R6, 0x1, RZ, 0xc0, !PT ;  /* 0x0000000106ff7812 */ /* 0x004ff6000780c0ff */
[----:B------:R-:W-:Y:S02]  /*5cd0*/  @!UPT UIADD3 URZ, UPT, UPT, URZ, URZ, URZ ;  /* 0x000000fffffff290 */ /* 0x000fe4000fffe0ff */
[----:B------:R-:W-:Y:S01]  /*5ce0*/  VOTEU.ANY UP1, P0 ;  /* 0x0000000000ff7886 */ /* 0x000fe20000020100 */
[----:B------:R-:W-:Y:S01]  /*5cf0*/  PLOP3.LUT P0, PT, PT, PT, UP1, 0x80, 0x8 ;  /* 0x000000000008781c */ /* 0x000fe20003f0f018 */
[----:B------:R-:W-:Y:S06]  /*5d00*/  UP2UR UR4, UPR, URZ, 0x2 ;  /* 0x00000002ff047883 */ /* 0x000fec0008000000 */
[----:B------:R-:W-:Y:S06]  /*5d10*/  IMAD.U32 R80, RZ, RZ, UR4 ;  /* 0x00000004ff507e24 */ /* 0x000fec000f8e00ff */
[----:B------:R-:W-:Y:S02]  /*5d20*/  @P0 SHF.R.U32.HI R2, RZ, 0x10, R5 ;  /* 0x00000010ff020819 */ /* 0x000fe40000011605 */
[----:B------:R-:W-:Y:S02]  /*5d30*/  @P0 MOV R3, R4 ;  /* 0x0000000400030202 */ /* 0x000fe40000000f00 */
[----:B------:R-:W-:Y:S02]  /*5d40*/  @P0 R2UR UR4, R2 ;  /* 0x00000000020402ca */ /* 0x000fe400000e0000 */
[----:B------:R-:W-:Y:S02]  /*5d50*/  @P0 LOP3.LUT R4, R5, 0xffff, RZ, 0xc0, !PT ;  /* 0x0000ffff05040812 */ /* 0x000fe400078ec0ff */
[----:B------:R-:W-:Y:S02]  /*5d60*/  @P0 R2UR UR6, R3 ;  /* 0x00000000030602ca */ /* 0x000fe400000e0000 */
[----:B------:R-:W-:Y:S07]  /*5d70*/  @P0 R2UR UR5, R4 ;  /* 0x00000000040502ca */ /* 0x000fee00000e0000 */
[----:B------:R-:W-:Y:S02]  /*5d80*/  @UP1 UMOV UR7, UR4 ;  /* 0x0000000400071c82 */ /* 0x000fe40008000000 */
[----:B------:R-:W-:Y:S02]  /*5d90*/  IMAD.U32 R79, RZ, RZ, UR7 ;  /* 0x00000007ff4f7e24 */ /* 0x000fe4000f8e00ff */
[----:B------:R-:W-:Y:S02]  /*5da0*/  @UP1 UMOV UR38, UR6 ;  /* 0x0000000600261c82 */ /* 0x000fe40008000000 */
[----:B------:R-:W-:Y:S01]  /*5db0*/  @UP1 UMOV UR37, UR5 ;  /* 0x0000000500251c82 */ /* 0x000fe20008000000 */
[----:B-1----:R-:W-:Y:S05]  /*5dc0*/  BRA.U !UP0, `(.L_x_93) ;  /* 0x0000000108cc7547 */ /* 0x002fea000b800000 */
[----:B------:R-:W1:Y:S01]  /*5dd0*/  LDCU UR12, c[0x0][0xb20] ;  /* 0x00016400ff0c77ac */ /* 0x000e620008000800 */
[----:B------:R-:W-:Y:S02]  /*5de0*/  UIMAD.WIDE.U32 UR4, UR62, UR59, URZ ;  /* 0x0000003b3e0472a5 */ /* 0x000fe4000f8e00ff */
[----:B------:R-:W-:Y:S02]  /*5df0*/  UIMAD.WIDE.U32 UR6, UR63, UR56, URZ ;  /* 0x000000383f0672a5 */ /* 0x000fe4000f8e00ff */
[----:B------:R-:W-:Y:S02]  /*5e00*/  UISETP.NE.AND UP0, UPT, UR58, 0x1, UPT ;  /* 0x000000013a00788c */ /* 0x000fe4000bf05270 */
[----:B------:R-:W-:Y:S02]  /*5e10*/  UIMAD.WIDE.U32 UR8, UR37, UR59, URZ ;  /* 0x0000003b250872a5 */ /* 0x000fe4000f8e00ff */
[----:B------:R-:W-:Y:S02]  /*5e20*/  UIMAD.WIDE.U32 UR10, UR38, UR56, URZ ;  /* 0x00000038260a72a5 */ /* 0x000fe4000f8e00ff */
[----:B------:R-:W-:Y:S02]  /*5e30*/  UISETP.NE.AND UP1, UPT, UR42, 0x1, UPT ;  /* 0x000000012a00788c */ /* 0x000fe4000bf25270 */
[----:B------:R-:W-:Y:S01]  /*5e40*/  UISETP.NE.AND UP2, UPT, UR45, 0x1, UPT ;  /* 0x000000012d00788c */ /* 0x000fe2000bf45270 */
[----:B------:R-:W-:Y:S02]  /*5e50*/  UMOV UR4, UR5 ;  /* 0x0000000500047c82 */ /* 0x000fe40008000000 */
[----:B-1----:R-:W-:Y:S03]  /*5e60*/  USHF.R.U32.HI UR5, URZ, UR12, UR4 ;  /* 0x0000000cff057299 */ /* 0x002fe60008011604 */
[----:B------:R-:W-:Y:S02]  /*5e70*/  UMOV UR4, UR7 ;  /* 0x0000000700047c82 */ /* 0x000fe40008000000 */
[----:B------:R-:W-:Y:S02]  /*5e80*/  USHF.R.U32.HI UR7, URZ, UR57, UR4 ;  /* 0x00000039ff077299 */ /* 0x000fe40008011604 */
[----:B------:R-:W-:Y:S02]  /*5e90*/  USEL UR4, UR62, UR5, !UP0 ;  /* 0x000000053e047287 */ /* 0x000fe4000c000000 */
[----:B------:R-:W-:Y:S01]  /*5ea0*/  USEL UR7, UR63, UR7, !UP1 ;  /* 0x000000073f077287 */ /* 0x000fe2000c800000 */
[----:B------:R-:W-:Y:S01]  /*5eb0*/  UMOV UR5, UR9 ;  /* 0x0000000900057c82 */ /* 0x000fe20008000000 */
[----:B------:R-:W-:Y:S02]  /*5ec0*/  UIMAD.WIDE.U32 UR8, UR4, UR40, URZ ;  /* 0x00000028040872a5 */ /* 0x000fe4000f8e00ff */
[----:B------:R-:W-:Y:S03]  /*5ed0*/  USHF.R.U32.HI UR6, URZ, UR12, UR5 ;  /* 0x0000000cff067299 */ /* 0x000fe60008011605 */
[----:B------:R-:W-:Y:S01]  /*5ee0*/  UMOV UR5, UR11 ;  /* 0x0000000b00057c82 */ /* 0x000fe20008000000 */
[----:B------:R-:W-:Y:S02]  /*5ef0*/  UIMAD.WIDE.U32 UR10, UR7, UR40, URZ ;  /* 0x00000028070a72a5 */ /* 0x000fe4000f8e00ff */
[----:B------:R-:W-:Y:S02]  /*5f00*/  USHF.R.U32.HI UR12, URZ, UR57, UR5 ;  /* 0x00000039ff0c7299 */ /* 0x000fe40008011605 */
[----:B------:R-:W-:Y:S01]  /*5f10*/  USEL UR6, UR37, UR6, !UP0 ;  /* 0x0000000625067287 */ /* 0x000fe2000c000000 */
[----:B------:R-:W-:Y:S02]  /*5f20*/  UMOV UR5, UR9 ;  /* 0x0000000900057c82 */ /* 0x000fe40008000000 */
[----:B------:R-:W-:Y:S01]  /*5f30*/  UMOV UR10, UR11 ;  /* 0x0000000b000a7c82 */ /* 0x000fe20008000000 */
[----:B------:R-:W-:Y:S02]  /*5f40*/  @UP2 USHF.R.U32.HI UR4, URZ, UR41, UR5 ;  /* 0x00000029ff042299 */ /* 0x000fe40008011605 */
[----:B------:R-:W-:Y:S02]  /*5f50*/  @UP2 USHF.R.U32.HI UR7, URZ, UR41, UR10 ;  /* 0x00000029ff072299 */ /* 0x000fe4000801160a */
[----:B------:R-:W-:Y:S02]  /*5f60*/  UIMAD UR4, UR45, UR4, URZ ;  /* 0x000000042d0472a4 */ /* 0x000fe4000f8e02ff */
        /* <DEDUP_REMOVED lines=8> */
[----:B------:R-:W-:Y:S02]  /*5ff0*/  USEL UR11, UR6, UR4, !UP2 ;  /* 0x00000004060b7287 */ /* 0x000fe4000d000000 */
[----:B------:R-:W-:Y:S02]  /*6000*/  UIADD3 UR8, UPT, UPT, -UR5, URZ, URZ ;  /* 0x000000ff05087290 */ /* 0x000fe4000fffe1ff */
[----:B------:R-:W-:Y:S01]  /*6010*/  UIADD3 UR10, UPT, UPT, -UR11, URZ, URZ ;  /* 0x000000ff0b0a7290 */ /* 0x000fe2000fffe1ff */
[----:B------:R-:W-:Y:S01]  /*6020*/  @!UP0 UMOV UR4, UR9 ;  /* 0x0000000900048c82 */ /* 0x000fe20008000000 */
[----:B------:R-:W-:Y:S02]  /*6030*/  UIADD3 UR9, UPT, UPT, -UR6, URZ, URZ ;  /* 0x000000ff06097290 */ /* 0x000fe4000fffe1ff */
[----:B------:R-:W-:Y:S02]  /*6040*/  @!UP0 USHF.R.U32.HI UR4, URZ, UR41, UR4 ;  /* 0x00000029ff048299 */ /* 0x000fe40008011604 */
[----:B------:R-:W-:Y:S02]  /*6050*/  UIMAD UR10, UR45, UR10, UR6 ;  /* 0x0000000a2d0a72a4 */ /* 0x000fe4000f8e0206 */
[----:B------:R-:W-:Y:S04]  /*6060*/  @!UP0 USEL UR4, UR5, UR4, !UP2 ;  /* 0x0000000405048287 */ /* 0x000fe8000d000000 */
[----:B------:R-:W-:Y:S02]  /*6070*/  @!UP0 UIMAD UR10, UR7, UR10, UR4 ;  /* 0x0000000a070a82a4 */ /* 0x000fe4000f8e0204 */
[----:B------:R-:W-:Y:S02]  /*6080*/  @!UP0 UIADD3 UR11, UPT, UPT, UR11, -UR4, URZ ;  /* 0x800000040b0b8290 */ /* 0x000fe4000fffe0ff */
[----:B------:R-:W-:Y:S02]  /*6090*/  UIMAD UR7, UR42, UR8, UR38 ;  /* 0x000000082a0772a4 */ /* 0x000fe4000f8e0226 */
[----:B------:R-:W-:Y:S02]  /*60a0*/  @!UP0 UIMAD UR6, UR11, UR45, UR5 ;  /* 0x0000002d0b0682a4 */ /* 0x000fe4000f8e0205 */
[----:B------:R-:W-:Y:S01]  /*60b0*/  UIMAD UR4, UR58, UR9, UR37 ;  /* 0x000000093a0472a4 */ /* 0x000fe2000f8e0225 */
[----:B------:R-:W-:Y:S02]  /*60c0*/  @!UP0 UMOV UR5, UR10 ;  /* 0x0000000a00058c82 */ /* 0x000fe40008000000 */
[----:B------:R-:W-:Y:S02]  /*60d0*/  UIMAD UR38, UR5, UR42, UR7 ;  /* 0x0000002a052672a4 */ /* 0x000fe4000f8e0207 */
[----:B------:R-:W-:Y:S11]  /*60e0*/  UIMAD UR37, UR6, UR58, UR4 ;  /* 0x0000003a062572a4 */ /* 0x000ff6000f8e0204 */
[----:B------:R-:W-:Y:S01]  /*60f0*/  @!UPT UIADD3 URZ, UPT, UPT, URZ, URZ, URZ ;  /* 0x000000fffffff290 */ /* 0x000fe2000fffe0ff */
.L_x_93:
[----:B------:R-:W-:Y:S01]  /*6100*/  UISETP.NE.AND UP0, UPT, UR39, 0x1, UPT ;  /* 0x000000012700788c */ /* 0x000fe2000bf05270 */
[----:B------:R-:W-:Y:S01]  /*6110*/  LOP3.LUT P0, RZ, R69, 0x3f0, RZ, 0xc0, !PT ;  /* 0x000003f045ff7812 */ /* 0x000fe2000780c0ff */
[----:B------:R-:W-:Y:S01]  /*6120*/  USHF.L.U32 UR50, UR16, 0x6, URZ ;  /* 0x0000000610327899 */ /* 0x000fe200080006ff */
[----:B------:R-:W-:Y:S01]  /*6130*/  BSSY.RECONVERGENT B6, `(.L_x_94) ;  /* 0x0000034000067945 */ /* 0x000fe20003800200 */
[----:B------:R-:W-:Y:S01]  /*6140*/  USHF.L.U32 UR49, UR20, 0x8, URZ ;  /* 0x0000000814317899 */ /* 0x000fe200080006ff */
[----:B------:R-:W-:Y:S06]  /*6150*/  IADD3 R71, PT, PT, R71, 0x1, RZ ;  /* 0x0000000147477810 */ /* 0x000fec0007ffe0ff */
[----:B------:R-:W1:Y:S01]  /*6160*/  @!UP0 LDCU.128 UR12, c[0x0][0xb10] ;  /* 0x00016200ff0c87ac */ /* 0x000e620008000c00 */
[----:B------:R-:W2:Y:S01]  /*6170*/  @!UP0 LDCU UR5, c[0x0][0xb0c] ;  /* 0x00016180ff0587ac */ /* 0x000ea20008000800 */
[----:B------:R-:W3:Y:S01]  /*6180*/  @!UP0 LDCU UR10, c[0x0][0xb20] ;  /* 0x00016400ff0a87ac */ /* 0x000ee20008000800 */
[----:B-1----:R-:W-:Y:S02]  /*6190*/  UIMAD.WIDE.U32 UR8, UR38, UR12, URZ ;  /* 0x0000000c260872a5 */ /* 0x002fe4000f8e00ff */
[----:B------:R-:W-:Y:S02]  /*61a0*/  UIMAD.WIDE.U32 UR6, UR37, UR15, URZ ;  /* 0x0000000f250672a5 */ /* 0x000fe4000f8e00ff */
[----:B------:R-:W-:Y:S03]  /*61b0*/  @!UP0 UISETP.NE.AND UP1, UPT, UR14, 0x1, UPT ;  /* 0x000000010e00888c */ /* 0x000fe6000bf25270 */
[----:B------:R-:W-:Y:S01]  /*61c0*/  @!UP0 UMOV UR4, UR9 ;  /* 0x0000000900048c82 */ /* 0x000fe20008000000 */
[----:B--2---:R-:W-:Y:S02]  /*61d0*/  @!UP0 UISETP.NE.AND UP2, UPT, UR5, 0x1, UPT ;  /* 0x000000010500888c */ /* 0x004fe4000bf45270 */
[----:B------:R-:W-:Y:S01]  /*61e0*/  @!UP0 USHF.R.U32.HI UR4, URZ, UR13, UR4 ;  /* 0x0000000dff048299 */ /* 0x000fe20008011604 */
[----:B------:R-:W-:Y:S02]  /*61f0*/  @!UP0 UMOV UR6, UR7 ;  /* 0x0000000700068c82 */ /* 0x000fe40008000000 */
[----:B---3--:R-:W-:Y:S02]  /*6200*/  @!UP0 USHF.R.U32.HI UR6, URZ, UR10, UR6 ;  /* 0x0000000aff068299 */ /* 0x008fe40008011606 */
[----:B------:R-:W-:Y:S02]  /*6210*/  @!UP0 USEL UR7, UR38, UR4, !UP2 ;  /* 0x0000000426078287 */ /* 0x000fe4000d000000 */
[----:B------:R-:W-:Y:S04]  /*6220*/  @!UP0 USEL UR6, UR37, UR6, !UP1 ;  /* 0x0000000625068287 */ /* 0x000fe8000c800000 */
[----:B------:R-:W-:Y:S02]  /*6230*/  @!UP0 UIADD3 UR4, UPT, UPT, -UR7, UR6, URZ ;  /* 0x0000000607048290 */ /* 0x000fe4000fffe1ff */
[----:B------:R-:W-:Y:S02]  /*6240*/  @!UP0 UIADD3 UR6, UPT, UPT, UR7, -UR6, URZ ;  /* 0x8000000607068290 */ /* 0x000fe4000fffe0ff */
[----:B------:R-:W-:Y:S02]  /*6250*/  @!UP0 UIMAD UR38, UR4, UR5, UR38 ;  /* 0x00000005042682a4 */ /* 0x000fe4000f8e0226 */
[----:B------:R-:W-:Y:S01]  /*6260*/  @!UP0 UIMAD UR37, UR6, UR14, UR37 ;  /* 0x0000000e062582a4 */ /* 0x000fe2000f8e0225 */
[----:B------:R-:W-:Y:S11]  /*6270*/  @!P0 BRA `(.L_x_95) ;  /* 0x00000000007c8947 */ /* 0x000ff60003800000 */
[----:B------:R-:W1:Y:S01]  /*6280*/  LDCU.64 UR8, c[0x4][0x80] ;  /* 0x01001000ff0877ac */ /* 0x000e620008000a00 */
[----:B------:R-:W-:Y:S01]  /*6290*/  MOV R2, 0x0 ;  /* 0x0000000000027802 */ /* 0x000fe20000000f00 */
[----:B------:R-:W-:Y:S02]  /*62a0*/  HFMA2 R12, -RZ, RZ, 0, 5.9604644775390625e-08 ;  /* 0x00000001ff0c7431 */ /* 0x000fe400000001ff */
[----:B------:R-:W-:Y:S01]  /*62b0*/  IMAD.MOV.U32 R8, RZ, RZ, 0x70 ;  /* 0x00000070ff087424 */ /* 0x000fe200078e00ff */
[----:B------:R2:W3:Y:S01]  /*62c0*/  LDC.64 R14, c[0x4][R2] ;  /* 0x01000000020e7b82 */ /* 0x0004e20000000a00 */
[----:B------:R-:W4:Y:S01]  /*62d0*/  LDCU.64 UR6, c[0x4][0x88] ;  /* 0x01001100ff0677ac */ /* 0x000f220008000a00 */
[----:B------:R-:W-:Y:S01]  /*62e0*/  IMAD.MOV.U32 R13, RZ, RZ, RZ ;  /* 0x000000ffff0d7224 */ /* 0x000fe200078e00ff */
[----:B------:R-:W2:Y:S01]  /*62f0*/  LDCU.64 UR4, c[0x4][0x8] ;  /* 0x01000100ff0477ac */ /* 0x000ea20008000a00 */
[----:B-1----:R-:W-:Y:S01]  /*6300*/  MOV R5, UR9 ;  /* 0x0000000900057c02 */ /* 0x002fe20008000f00 */
[----:B------:R-:W-:Y:S01]  /*6310*/  IMAD.U32 R4, RZ, RZ, UR8 ;  /* 0x00000008ff047e24 */ /* 0x000fe2000f8e00ff */
[----:B----4-:R-:W-:Y:S01]  /*6320*/  MOV R7, UR7 ;  /* 0x0000000700077c02 */ /* 0x010fe20008000f00 */
[----:B------:R-:W-:Y:S01]  /*6330*/  IMAD.U32 R6, RZ, RZ, UR6 ;  /* 0x00000006ff067e24 */ /* 0x000fe2000f8e00ff */
[----:B--2---:R-:W-:Y:S01]  /*6340*/  MOV R11, UR5 ;  /* 0x00000005000b7c02 */ /* 0x004fe20008000f00 */
[----:B------:R-:W-:Y:S02]  /*6350*/  IMAD.U32 R10, RZ, RZ, UR4 ;  /* 0x00000004ff0a7e24 */ /* 0x000fe4000f8e00ff */
[----:B------:R-:W-:Y:S07]  /*6360*/  LEPC R20, `(.L_x_96) ;  /* 0x000000001014794e */ /* 0x000fee0000000000 */
[----:B---3-5:R-:W-:Y:S05]  /*6370*/  CALL.ABS.NOINC R14 ;  /* 0x000000000e007343 */ /* 0x028fea0003c00000 */
.L_x_96:
[----:B------:R-:W1:Y:S01]  /*6380*/  LDCU.64 UR8, c[0x4][0x80] ;  /* 0x01001000ff0877ac */ /* 0x000e620008000a00 */
[----:B------:R-:W2:Y:S01]  /*6390*/  LDC.64 R2, c[0x4][R2] ;  /* 0x0100000002027b82 */ /* 0x000ea20000000a00 */
[----:B------:R-:W-:Y:S02]  /*63a0*/  HFMA2 R12, -RZ, RZ, 0, 5.9604644775390625e-08 ;  /* 0x00000001ff0c7431 */ /* 0x000fe400000001ff */
[----:B------:R-:W-:Y:S02]  /*63b0*/  IMAD.MOV.U32 R8, RZ, RZ, 0x70 ;  /* 0x00000070ff087424 */ /* 0x000fe400078e00ff */
[----:B------:R-:W-:Y:S01]  /*63c0*/  IMAD.MOV.U32 R13, RZ, RZ, RZ ;  /* 0x000000ffff0d7224 */ /* 0x000fe200078e00ff */
[----:B------:R-:W3:Y:S01]  /*63d0*/  LDCU.64 UR6, c[0x4][0x88] ;  /* 0x01001100ff0677ac */ /* 0x000ee20008000a00 */
[----:B------:R-:W4:Y:S01]  /*63e0*/  LDCU.64 UR4, c[0x4][0x8] ;  /* 0x01000100ff0477ac */ /* 0x000f220008000a00 */
[----:B-1----:R-:W-:Y:S02]  /*63f0*/  MOV R4, UR8 ;  /* 0x0000000800047c02 */ /* 0x002fe40008000f00 */
[----:B------:R-:W-:Y:S02]  /*6400*/  MOV R5, UR9 ;  /* 0x0000000900057c02 */ /* 0x000fe40008000f00 */
[----:B---3--:R-:W-:Y:S01]  /*6410*/  MOV R7, UR7 ;  /* 0x0000000700077c02 */ /* 0x008fe20008000f00 */
[----:B------:R-:W-:Y:S01]  /*6420*/  IMAD.U32 R6, RZ, RZ, UR6 ;  /* 0x00000006ff067e24 */ /* 0x000fe2000f8e00ff */
[----:B----4-:R-:W-:Y:S01]  /*6430*/  MOV R11, UR5 ;  /* 0x00000005000b7c02 */ /* 0x010fe20008000f00 */
[----:B------:R-:W-:Y:S02]  /*6440*/  IMAD.U32 R10, RZ, RZ, UR4 ;  /* 0x00000004ff0a7e24 */ /* 0x000fe4000f8e00ff */
[----:B------:R-:W-:Y:S07]  /*6450*/  LEPC R20, `(.L_x_95) ;  /* 0x000000001014794e */ /* 0x000fee0000000000 */
[----:B--2---:R-:W-:Y:S05]  /*6460*/  CALL.ABS.NOINC R2 ;  /* 0x0000000002007343 */ /* 0x004fea0003c00000 */
.L_x_95:
[----:B------:R-:W-:Y:S05]  /*6470*/  BSYNC.RECONVERGENT B6 ;  /* 0x0000000000067941 */ /* 0x000fea0003800200 */
.L_x_94:
[----:B------:R-:W-:Y:S02]  /*6480*/  R2UR UR6, R68 ;  /* 0x00000000440672ca */ /* 0x000fe400000e0000 */
[----:B------:R-:W-:Y:S02]  /*6490*/  R2UR UR5, R78 ;  /* 0x000000004e0572ca */ /* 0x000fe400000e0000 */
[----:B------:R-:W-:Y:S02]  /*64a0*/  R2UR UR4, R77 ;  /* 0x000000004d0472ca */ /* 0x000fe400000e0000 */
[----:B------:R-:W-:Y:S02]  /*64b0*/  ISETP.NE.U32.AND P4, PT, R62, RZ, PT ;  /* 0x000000ff3e00720c */ /* 0x000fe40003f85070 */
[----:B------:R-:W-:Y:S02]  /*64c0*/  ISETP.NE.U32.AND P2, PT, RZ, UR60, PT ;  /* 0x0000003cff007c0c */ /* 0x000fe4000bf45070 */
[----:B------:R-:W-:Y:S02]  /*64d0*/  ISETP.NE.AND.EX P4, PT, R63, RZ, PT, P4 ;  /* 0x000000ff3f00720c */ /* 0x000fe40003f85340 */
[----:B------:R-:W-:Y:S01]  /*64e0*/  ISETP.NE.AND.EX P2, PT, RZ, UR61, PT, P2 ;  /* 0x0000003dff007c0c */ /* 0x000fe2000bf45320 */
[----:B------:R-:W-:Y:S02]  /*64f0*/  UISETP.NE.AND UP2, UPT, UR6, URZ, UPT ;  /* 0x000000ff0600728c */ /* 0x000fe4000bf45270 */
[----:B------:R-:W-:Y:S04]  /*6500*/  UISETP.NE.U32.AND UP0, UPT, UR5, URZ, UPT ;  /* 0x000000ff0500728c */ /* 0x000fe8000bf05070 */
[----:B------:R-:W-:Y:S01]  /*6510*/  UISETP.NE.AND.EX UP1, UPT, UR4, URZ, UPT, UP0 ;  /* 0x000000ff0400728c */ /* 0x000fe2000bf25300 */
[----:B------:R-:W-:Y:S01]  /*6520*/  PLOP3.LUT P1, PT, PT, PT, UP2, 0x80, 0x8 ;  /* 0x000000000008781c */ /* 0x000fe20003f2f028 */
[----:B------:R-:W-:Y:S03]  /*6530*/  UPLOP3.LUT UP0, UPT, UPT, UPT, UPT, 0x40, 0x4 ;  /* 0x000000000004789c */ /* 0x000fe60003f0e870 */
[----:B------:R-:W-:Y:S06]  /*6540*/  @UP2 UPLOP3.LUT UP0, UPT, UPT, UPT, UP1, 0x80, 0x8 ;  /* 0x000000000008289c */ /* 0x000fec0003f0f010 */
[----:B------:R-:W-:Y:S01]  /*6550*/  PLOP3.LUT P0, PT, PT, PT, UP0, 0x80, 0x8 ;  /* 0x000000000008781c */ /* 0x000fe20003f0f008 */
[----:B------:R-:W-:Y:S01]  /*6560*/  @!UPT UIADD3 URZ, UPT, UPT, URZ, URZ, URZ ;  /* 0x000000fffffff290 */ /* 0x000fe2000fffe0ff */
[----:B------:R-:W-:Y:S11]  /*6570*/  BRA.U !UP1, `(.L_x_97) ;  /* 0x0000000109407547 */ /* 0x000ff6000b800000 */
[----:B------:R-:W-:Y:S01]  /*6580*/  UISETP.NE.U32.AND UP0, UPT, UR60, URZ, UPT ;  /* 0x000000ff3c00728c */ /* 0x000fe2000bf05070 */
[----:B------:R-:W-:Y:S01]  /*6590*/  R2UR UR6, R78 ;  /* 0x000000004e0672ca */ /* 0x000fe200000e0000 */
[----:B------:R-:W1:Y:S01]  /*65a0*/  LDCU.64 UR8, c[0x0][0x358] ;  /* 0x00006b00ff0877ac */ /* 0x000e620008000a00 */
[----:B------:R-:W-:Y:S02]  /*65b0*/  HFMA2 R64, -RZ, RZ, 0, 5.9604644775390625e-08 ;  /* 0x00000001ff407431 */ /* 0x000fe400000001ff */
[----:B------:R-:W-:Y:S01]  /*65c0*/  IMAD.MOV.U32 R0, RZ, RZ, 0x1 ;  /* 0x00000001ff007424 */ /* 0x000fe200078e00ff */
[----:B------:R-:W-:Y:S06]  /*65d0*/  UISETP.NE.AND.EX UP0, UPT, UR61, URZ, UPT, UP0 ;  /* 0x000000ff3d00728c */ /* 0x000fec000bf05300 */
[----:B------:R-:W-:Y:S05]  /*65e0*/  PLOP3.LUT P3, PT, PT, PT, UP0, 0x80, 0x8 ;  /* 0x000000000008781c */ /* 0x000fea0003f6f008 */
[----:B------:R-:W2:Y:S01]  /*65f0*/  @UP0 LDCU.64 UR4, c[0x0][0x888] ;  /* 0x00011100ff0407ac */ /* 0x000ea20008000a00 */
[----:B------:R-:W-:Y:S07]  /*6600*/  @UP0 UIMAD UR6, UR36, UR6, URZ ;  /* 0x00000006240602a4 */ /* 0x000fee000f8e02ff */
[----:B------:R-:W-:Y:S01]  /*6610*/  @!P3 PRMT R64, R0, 0x7610, R64 ;  /* 0x000076100040b816 */ /* 0x000fe20000000040 */
[----:B--2---:R-:W-:Y:S06]  /*6620*/  @UP0 UIMAD.WIDE UR4, UR6, 0x4, UR4 ;  /* 0x00000004060408a5 */ /* 0x004fec000f8e0204 */
[----:B------:R-:W-:Y:S02]  /*6630*/  IMAD.U32 R2, RZ, RZ, UR4 ;  /* 0x00000004ff027e24 */ /* 0x000fe4000f8e00ff */
[----:B------:R-:W-:Y:S03]  /*6640*/  IMAD.U32 R3, RZ, RZ, UR5 ;  /* 0x00000005ff037e24 */ /* 0x000fe6000f8e00ff */
[----:B------:R-:W2:Y:S02]  /*6650*/  @!UP0 LDCU UR4, c[0x0][0x880] ;  /* 0x00011000ff0487ac */ /* 0x000ea40008000800 */
[----:B-1---5:R1:W5:Y:S02]  /*6660*/  @P3 LDG.E R26, desc[UR8][R2.64] ;  /* 0x00000008021a3981 */ /* 0x022364000c1e1900 */
[----:B-12---:R-:W-:Y:S02]  /*6670*/  @!P3 MOV R26, UR4 ;  /* 0x00000004001abc02 */ /* 0x006fe40008000f00 */
.L_x_97:
[----:B------:R-:W-:Y:S05]  /*6680*/  @!P4 BRA `(.L_x_98) ;  /* 0x000000000024c947 */ /* 0x000fea0003800000 */
[----:B------:R-:W-:Y:S01]  /*6690*/  ISETP.NE.U32.AND P3, PT, R60, RZ, PT ;  /* 0x000000ff3c00720c */ /* 0x000fe20003f65070 */
[----:B------:R-:W1:Y:S03]  /*66a0*/  LDCU.64 UR4, c[0x0][0x358] ;  /* 0x00006b00ff0477ac */ /* 0x000e660008000a00 */
[----:B------:R-:W-:Y:S11]  /*66b0*/  ISETP.NE.AND.EX P3, PT, R61, RZ, PT, P3 ;  /* 0x000000ff3d00720c */ /* 0x000ff60003f65330 */
[----:B------:R-:W-:Y:S02]  /*66c0*/  @!UPT UIADD3 URZ, UPT, UPT, URZ, URZ, URZ ;  /* 0x000000fffffff290 */ /* 0x000fe4000fffe0ff */
[----:B------:R-:W2:Y:S01]  /*66d0*/  @P3 LDC.64 R2, c[0x0][0x8a8] ;  /* 0x00022a00ff023b82 */ /* 0x000ea20000000a00 */
[----:B------:R-:W-:Y:S04]  /*66e0*/  @P3 IMAD R0, R62, UR36, RZ ;  /* 0x000000243e003c24 */ /* 0x000fe8000f8e02ff */
[----:B--2---:R-:W-:Y:S05]  /*66f0*/  @P3 IMAD.WIDE R2, R0, 0x4, R2 ;  /* 0x0000000400023825 */ /* 0x004fea00078e0202 */
[----:B-1---5:R1:W5:Y:S02]  /*6700*/  @P3 LDG.E R24, desc[UR4][R2.64] ;  /* 0x0000000402183981 */ /* 0x022364000c1e1900 */
[----:B-1----:R-:W2:Y:S02]  /*6710*/  @!P3 LDC R24, c[0x0][0x8a0] ;  /* 0x00022800ff18bb82 */ /* 0x002ea40000000800 */
.L_x_98:
[----:B-----5:R-:W-:Y:S01]  /*6720*/  FSETP.NEU.AND P3, PT, R26, RZ, PT ;  /* 0x000000ff1a00720b */ /* 0x020fe20003f6d000 */
[----:B------:R-:W-:Y:S01]  /*6730*/  IMAD.SHL.U32 R89, R27, 0x4, RZ ;  /* 0x000000041b597824 */ /* 0x000fe200078e00ff */
[----:B------:R-:W-:Y:S01]  /*6740*/  SEL R5, RZ, 0xffffffff, P2 ;  /* 0xffffffffff057807 */ /* 0x000fe20001000000 */
[----:B------:R-:W-:Y:S01]  /*6750*/  BSSY B1, `(.L_x_99) ;  /* 0x0000043000017945 */ /* 0x000fe20003800000 */
[----:B------:R-:W-:Y:S01]  /*6760*/  @P1 LOP3.LUT P2, RZ, R64, 0xff, RZ, 0xc0, !PT ;  /* 0x000000ff40ff1812 */ /* 0x000fe2000784c0ff */
[----:B------:R-:W-:Y:S01]  /*6770*/  VIADD R84, R89, UR43 ;  /* 0x0000002b59547c36 */ /* 0x000fe20008000000 */
[----:B------:R-:W-:Y:S01]  /*6780*/  @P1 SEL R2, RZ, 0xffffffff, P3 ;  /* 0xffffffffff021807 */ /* 0x000fe20001800000 */
[----:B------:R-:W-:Y:S01]  /*6790*/  IMAD.MOV.U32 R90, RZ, RZ, 0x1 ;  /* 0x00000001ff5a7424 */ /* 0x000fe200078e00ff */
[----:B------:R-:W-:Y:S01]  /*67a0*/  LEA R86, R22, UR43, 0x3 ;  /* 0x0000002b16567c11 */ /* 0x000fe2000f8e18ff */
[----:B------:R-:W-:Y:S01]  /*67b0*/  IMAD.MOV.U32 R88, RZ, RZ, RZ ;  /* 0x000000ffff587224 */ /* 0x000fe200078e00ff */
[----:B------:R-:W-:Y:S02]  /*67c0*/  @P0 SEL R2, R5, R2, !P2 ;  /* 0x0000000205020207 */ /* 0x000fe40005000000 */
[----:B------:R-:W-:Y:S02]  /*67d0*/  CS2R R58, SRZ ;  /* 0x00000000003a7805 */ /* 0x000fe4000001ff00 */
[----:B------:R-:W-:Y:S02]  /*67e0*/  SHF.L.U32 R3, R73, 0x1f, RZ ;  /* 0x0000001f49037819 */ /* 0x000fe400000006ff */
[----:B------:R-:W-:Y:S02]  /*67f0*/  CS2R R56, SRZ ;  /* 0x0000000000387805 */ /* 0x000fe4000001ff00 */
[----:B------:R-:W-:Y:S02]  /*6800*/  @P1 LOP3.LUT R2, R2, 0x1, RZ, 0xc0, !PT ;  /* 0x0000000102021812 */ /* 0x000fe400078ec0ff */
[----:B------:R-:W-:Y:S02]  /*6810*/  CS2R R54, SRZ ;  /* 0x0000000000367805 */ /* 0x000fe4000001ff00 */
[----:B------:R-:W-:Y:S02]  /*6820*/  PLOP3.LUT P2, PT, PT, PT, UP1, 0x80, 0x8 ;  /* 0x000000000008781c */ /* 0x000fe40003f4f018 */
[----:B------:R-:W-:Y:S02]  /*6830*/  CS2R R52, SRZ ;  /* 0x0000000000347805 */ /* 0x000fe4000001ff00 */
[----:B------:R-:W-:Y:S02]  /*6840*/  ISETP.NE.U32.OR P6, PT, R2, 0x1, !P1 ;  /* 0x000000010200780c */ /* 0x000fe40004fc5470 */
[----:B------:R-:W-:Y:S02]  /*6850*/  CS2R R50, SRZ ;  /* 0x0000000000327805 */ /* 0x000fe4000001ff00 */
[----:B------:R-:W-:Y:S02]  /*6860*/  LEA.HI R25, R22, R22, RZ, 0x1 ;  /* 0x0000001616197211 */ /* 0x000fe400078f08ff */
[----:B------:R-:W-:Y:S02]  /*6870*/  CS2R R48, SRZ ;  /* 0x0000000000307805 */ /* 0x000fe4000001ff00 */
[----:B------:R-:W-:Y:S02]  /*6880*/  LOP3.LUT P4, R70, R64, 0xff, RZ, 0xc0, !PT ;  /* 0x000000ff40467812 */ /* 0x000fe4000788c0ff */
[----:B------:R-:W-:Y:S02]  /*6890*/  CS2R R46, SRZ ;  /* 0x00000000002e7805 */ /* 0x000fe4000001ff00 */
[----:B------:R-:W-:Y:S01]  /*68a0*/  SEL R2, RZ, 0xffffffff, P3 ;  /* 0xffffffffff027807 */ /* 0x000fe20001800000 */
[C---:B------:R-:W-:Y:S01]  /*68b0*/  IMAD.SHL.U32 R0, R25.reuse, 0x80, RZ ;  /* 0x0000008019007824 */ /* 0x040fe200078e00ff */
[----:B------:R-:W-:Y:S02]  /*68c0*/  LOP3.LUT R25, R25, 0xffe, RZ, 0xc0, !PT ;  /* 0x00000ffe19197812 */ /* 0x000fe400078ec0ff */
[----:B------:R-:W-:Y:S02]  /*68d0*/  CS2R R44, SRZ ;  /* 0x00000000002c7805 */ /* 0x000fe4000001ff00 */
[----:B------:R-:W-:Y:S01]  /*68e0*/  P2R R81, PR, RZ, 0x40 ;  /* 0x00000040ff517803 */ /* 0x000fe20000000000 */
[----:B------:R-:W-:Y:S01]  /*68f0*/  VIADD R28, R84, 0x400 ;  /* 0x00000400541c7836 */ /* 0x000fe20000000000 */
[----:B------:R-:W-:Y:S01]  /*6900*/  @P2 SEL R2, R5, R2, !P4 ;  /* 0x0000000205022207 */ /* 0x000fe20006000000 */
[----:B------:R-:W-:Y:S01]  /*6910*/  IMAD.IADD R25, R22, 0x1, -R25 ;  /* 0x0000000116197824 */ /* 0x000fe200078e0a19 */
[----:B------:R-:W-:Y:S01]  /*6920*/  @P6 SHF.L.U32 R4, RZ, 0x1f, RZ ;  /* 0x0000001fff046819 */ /* 0x000fe200000006ff */
[----:B------:R-:W-:Y:S01]  /*6930*/  IMAD.IADD R82, R74, 0x1, R84 ;  /* 0x000000014a527824 */ /* 0x000fe200078e0254 */
[----:B------:R-:W-:Y:S02]  /*6940*/  LOP3.LUT R0, R0, 0xffffff00, RZ, 0xc0, !PT ;  /* 0xffffff0000007812 */ /* 0x000fe400078ec0ff */
[----:B------:R-:W1:Y:S01]  /*6950*/  @P6 SYNCS.PHASECHK.TRANS64.TRYWAIT P1, [UR43+0x20], R4 ;  /* 0x00002004ff0065a7 */ /* 0x000e62000802112b */
[----:B------:R-:W-:Y:S02]  /*6960*/  LOP3.LUT R2, R2, 0x1, RZ, 0xc0, !PT ;  /* 0x0000000102027812 */ /* 0x000fe400078ec0ff */
[----:B------:R-:W-:Y:S02]  /*6970*/  IMAD.IADD R0, R23, 0x1, R0 ;  /* 0x0000000117007824 */ /* 0x000fe400078e0200 */
[----:B------:R-:W-:Y:S02]  /*6980*/  ISETP.NE.U32.AND P5, PT, R2, 0x1, PT ;  /* 0x000000010200780c */ /* 0x000fe40003fa5070 */
[----:B------:R-:W-:Y:S02]  /*6990*/  IMAD R25, R25, 0x100000, R0 ;  /* 0x0010000019197824 */ /* 0x000fe400078e0200 */
[----:B------:R-:W-:Y:S01]  /*69a0*/  P2R R91, PR, RZ, 0x20 ;  /* 0x00000020ff5b7803 */ /* 0x000fe20000000000 */
[----:B------:R3:W4:Y:S01]  /*69b0*/  SYNCS.PHASECHK.TRANS64.TRYWAIT P0, [R86+URZ+0x90], R3 ;  /* 0x00009003560075a7 */ /* 0x00072200080011ff */
[----:B-1----:R-:W-:Y:S01]  /*69c0*/  @P6 SEL R90, RZ, 0x1, !P1 ;  /* 0x00000001ff5a6807 */ /* 0x002fe20004800000 */
[----:B---3--:R-:W-:Y:S06]  /*69d0*/  @!P6 BRA `(.L_x_100) ;  /* 0x000000000068e947 */ /* 0x008fec0003800000 */
[C---:B------:R-:W-:Y:S01]  /*69e0*/  @P5 IMAD R5, R75.reuse, 0x4, R28 ;  /* 0x000000044b055824 */ /* 0x040fe200078e021c */
[----:B------:R-:W-:Y:S01]  /*69f0*/  ISETP.NE.AND P1, PT, R90, RZ, PT ;  /* 0x000000ff5a00720c */ /* 0x000fe20003f25270 */
[----:B------:R-:W-:Y:S01]  /*6a00*/  @P5 IMAD R2, R75, 0x4, R84 ;  /* 0x000000044b025824 */ /* 0x000fe200078e0254 */
[----:B------:R-:W-:Y:S01]  /*6a10*/  BSSY B0, `(.L_x_101) ;  /* 0x000000e000007945 */ /* 0x000fe20003800000 */
[----:B------:R-:W-:Y:S01]  /*6a20*/  IMAD.MOV.U32 R58, RZ, RZ, RZ ;  /* 0x000000ffff3a7224 */ /* 0x000fe200078e00ff */
[----:B------:R-:W-:Y:S01]  /*6a30*/  CS2R R54, SRZ ;  /* 0x0000000000367805 */ /* 0x000fe2000001ff00 */
[----:B------:R-:W-:Y:S01]  /*6a40*/  @P5 IMAD.IADD R4, R74, 0x1, R5 ;  /* 0x000000014a045824 */ /* 0x000fe200078e0205 */
[----:B------:R-:W-:Y:S02]  /*6a50*/  CS2R R52, SRZ ;  /* 0x0000000000347805 */ /* 0x000fe4000001ff00 */
[----:B------:R-:W-:Y:S02]  /*6a60*/  CS2R R56, SRZ ;  /* 0x0000000000387805 */ /* 0x000fe4000001ff00 */
[----:B------:R-:W-:Y:S02]  /*6a70*/  CS2R R46, SRZ ;  /* 0x00000000002e7805 */ /* 0x000fe4000001ff00 */
[----:B------:R-:W-:Y:S02]  /*6a80*/  CS2R R44, SRZ ;  /* 0x00000000002c7805 */ /* 0x000fe4000001ff00 */
[----:B------:R-:W-:Y:S02]  /*6a90*/  CS2R R50, SRZ ;  /* 0x0000000000327805 */ /* 0x000fe4000001ff00 */
[----:B------:R-:W-:Y:S01]  /*6aa0*/  CS2R R48, SRZ ;  /* 0x0000000000307805 */ /* 0x000fe2000001ff00 */
[----:B------:R-:W-:Y:S06]  /*6ab0*/  @P1 BRA `(.L_x_102) ;  /* 0x00000000000c1947 */ /* 0x000fec0003800000 */
[----:B------:R-:W-:Y:S04]  /*6ac0*/  SHF.L.U32 R5, RZ, 0x1f, RZ ;  /* 0x0000001fff057819 */ /* 0x000fe800000006ff */
[----:B------:R-:W1:Y:S02]  /*6ad0*/  SYNCS.PHASECHK.TRANS64.TRYWAIT P1, [UR43+0x20], R5 ;  /* 0x00002005ff0075a7 */ /* 0x000e64000802112b */
[----:B-1----:R-:W-:Y:S05]  /*6ae0*/  @!P1 BRA `(.L_x_103) ;  /* 0x0000004800849947 */ /* 0x002fea0003800000 */
.L_x_102:
[----:B------:R-:W-:Y:S05]  /*6af0*/  BSYNC B0 ;  /* 0x0000000000007941 */ /* 0x000fea0003800000 */
.L_x_101:
[----:B------:R-:W-:Y:S01]  /*6b00*/  ISETP.NE.AND P1, PT, R91, RZ, PT ;  /* 0x000000ff5b00720c */ /* 0x000fe20003f25270 */
[----:B------:R-:W-:Y:S11]  /*6b10*/  HFMA2 R88, -RZ, RZ, 0, 5.9604644775390625e-08 ;  /* 0x00000001ff587431 */ /* 0x000ff600000001ff */
[----:B------:R-:W-:Y:S01]  /*6b20*/  @!UPT UIADD3 URZ, UPT, UPT, URZ, URZ, URZ ;  /* 0x000000fffffff290 */ /* 0x000fe2000fffe0ff */
[----:B------:R-:W-:Y:S05]  /*6b30*/  @P1 WARPSYNC.ALL ;  /* 0x0000000000001948 */ /* 0x000fea0003800000 */
[----:B------:R3:W1:Y:S04]  /*6b40*/  @P1 LDSM.16.M88.4 R52, [R2+0x400] ;  /* 0x000400000234183b */ /* 0x0006680000000200 */
[----:B------:R3:W1:Y:S04]  /*6b50*/  @P1 LDSM.16.M88.4 R56, [R4] ;  /* 0x000000000438183b */ /* 0x0006680000000200 */
[----:B------:R3:W1:Y:S04]  /*6b60*/  @P1 LDSM.16.M88.4 R44, [R89+UR43+0x400] ;  /* 0x0004002b592c183b */ /* 0x0006680008000200 */
[----:B------:R3:W1:Y:S02]  /*6b70*/  @P1 LDSM.16.M88.4 R48, [R82+0x400] ;  /* 0x000400005230183b */ /* 0x0006640000000200 */
.L_x_100:
[----:B------:R-:W-:Y:S05]  /*6b80*/  BSYNC B1 ;  /* 0x0000000000017941 */ /* 0x000fea0003800000 */
.L_x_99:
[----:B-1----:R-:W-:Y:S04]  /*6b90*/  SHF.R.U32.HI R0, RZ, 0x15, R25 ;  /* 0x00000015ff007819 */ /* 0x002fe80000011619 */
[----:B------:R-:W-:Y:S01]  /*6ba0*/  LOP3.LUT P1, RZ, R0, 0x3, R65, 0x48, !PT ;  /* 0x0000000300ff7812 */ /* 0x000fe20007824841 */
[----:B------:R-:W-:Y:S01]  /*6bb0*/  @!UPT UIADD3 URZ, UPT, UPT, URZ, URZ, URZ ;  /* 0x000000fffffff290 */ /* 0x000fe2000fffe0ff */
[----:B----4-:R-:W-:Y:S11]  /*6bc0*/  @P0 BRA `(.L_x_104) ;  /* 0x0000000000080947 */ /* 0x010ff60003800000 */
[----:B------:R-:W1:Y:S02]  /*6bd0*/  SYNCS.PHASECHK.TRANS64.TRYWAIT P0, [R86+URZ+0x90], R3 ;  /* 0x00009003560075a7 */ /* 0x000e6400080011ff */
[----:B-1----:R-:W-:Y:S05]  /*6be0*/  @!P0 BRA `(.L_x_105) ;  /* 0x00000048005c8947 */ /* 0x002fea0003800000 */
.L_x_104:
[----:B------:R-:W-:Y:S05]  /*6bf0*/  @!P1 BRA `(.L_x_106) ;  /* 0x0000000000409947 */ /* 0x000fea0003800000 */
[----:B------:R-:W4:Y:S01]  /*6c00*/  LDCU.64 UR8, c[0x4][0x70] ;  /* 0x01000e00ff0877ac */ /* 0x000f220008000a00 */
[----:B-1----:R-:W-:Y:S01]  /*6c10*/  MOV R3, 0x0 ;  /* 0x0000000000037802 */ /* 0x002fe20000000f00 */
[----:B------:R-:W-:Y:S02]  /*6c20*/  HFMA2 R12, -RZ, RZ, 0, 5.9604644775390625e-08 ;  /* 0x00000001ff0c7431 */ /* 0x000fe400000001ff */
[----:B------:R-:W-:Y:S02]  /*6c30*/  IMAD.MOV.U32 R8, RZ, RZ, 0x192 ;  /* 0x00000192ff087424 */ /* 0x000fe400078e00ff */
[----:B------:R-:W-:Y:S01]  /*6c40*/  IMAD.MOV.U32 R13, RZ, RZ, RZ ;  /* 0x000000ffff0d7224 */ /* 0x000fe200078e00ff */
[----:B------:R-:W1:Y:S01]  /*6c50*/  LDCU.64 UR6, c[0x4][0x78] ;  /* 0x01000f00ff0677ac */ /* 0x000e620008000a00 */
[----:B---3--:R-:W3:Y:S01]  /*6c60*/  LDC.64 R2, c[0x4][R3] ;  /* 0x0100000003027b82 */ /* 0x008ee20000000a00 */
[----:B------:R-:W5:Y:S01]  /*6c70*/  LDCU.64 UR4, c[0x4][0x10] ;  /* 0x01000200ff0477ac */ /* 0x000f620008000a00 */
[----:B----4-:R-:W-:Y:S01]  /*6c80*/  MOV R5, UR9 ;  /* 0x0000000900057c02 */ /* 0x010fe20008000f00 */
[----:B------:R-:W-:Y:S01]  /*6c90*/  IMAD.U32 R4, RZ, RZ, UR8 ;  /* 0x00000008ff047e24 */ /* 0x000fe2000f8e00ff */
[----:B-1----:R-:W-:Y:S01]  /*6ca0*/  MOV R7, UR7 ;  /* 0x0000000700077c02 */ /* 0x002fe20008000f00 */
[----:B------:R-:W-:Y:S01]  /*6cb0*/  IMAD.U32 R6, RZ, RZ, UR6 ;  /* 0x00000006ff067e24 */ /* 0x000fe2000f8e00ff */
[----:B-----5:R-:W-:Y:S01]  /*6cc0*/  MOV R11, UR5 ;  /* 0x00000005000b7c02 */ /* 0x020fe20008000f00 */
[----:B------:R-:W-:Y:S02]  /*6cd0*/  IMAD.U32 R10, RZ, RZ, UR4 ;  /* 0x00000004ff0a7e24 */ /* 0x000fe4000f8e00ff */
[----:B------:R-:W-:Y:S07]  /*6ce0*/  LEPC R20, `(.L_x_106) ;  /* 0x000000001014794e */ /* 0x000fee0000000000 */
[----:B--23--:R-:W-:Y:S05]  /*6cf0*/  CALL.ABS.NOINC R2 ;  /* 0x0000000002007343 */ /* 0x00cfea0003c00000 */
.L_x_106:
[----:B------:R-:W-:Y:S05]  /*6d00*/  WARPSYNC.ALL ;  /* 0x0000000000007948 */ /* 0x000fea0003800000 */
[----:B------:R-:W-:Y:S01]  /*6d10*/  R2UR UR4, R25 ;  /* 0x00000000190472ca */ /* 0x000fe200000e0000 */
[----:B------:R-:W-:Y:S01]  /*6d20*/  BSSY.RECONVERGENT B0, `(.L_x_107) ;  /* 0x000003c000007945 */ /* 0x000fe20003800200 */
[----:B------:R-:W-:Y:S02]  /*6d30*/  SHF.L.U32 R87, R75, 0x2, RZ ;  /* 0x000000024b577819 */ /* 0x000fe400000006ff */
[----:B------:R-:W-:Y:S02]  /*6d40*/  ISETP.NE.AND P0, PT, R76, RZ, PT ;  /* 0x000000ff4c00720c */ /* 0x000fe40003f05270 */
[----:B------:R-:W-:Y:S04]  /*6d50*/  IADD3 R83, PT, PT, R28, R87, RZ ;  /* 0x000000571c537210 */ /* 0x000fe80007ffe0ff */
[----:B------:R-:W-:Y:S03]  /*6d60*/  IADD3 R85, PT, PT, R74, R83, RZ ;  /* 0x000000534a557210 */ /* 0x000fe60007ffe0ff */
[----:B---3--:R-:W1:Y:S02]  /*6d70*/  LDTM.16dp128bit.x8 R4, tmem[UR4] ;  /* 0x00000004000479ee */ /* 0x008e640008180000 */
[C---:B-12---:R-:W-:Y:S01]  /*6d80*/  FMUL R3, R24.reuse, R4 ;  /* 0x0000000418037220 */ /* 0x046fe20000400000 */
[C---:B------:R-:W-:Y:S01]  /*6d90*/  FMUL R0, R24.reuse, R5 ;  /* 0x0000000518007220 */ /* 0x040fe20000400000 */
[C---:B------:R-:W-:Y:S01]  /*6da0*/  FMUL R5, R24.reuse, R6 ;  /* 0x0000000618057220 */ /* 0x040fe20000400000 */
[----:B------:R-:W-:Y:S01]  /*6db0*/  FMUL R2, R24, R7 ;  /* 0x0000000718027220 */ /* 0x000fe20000400000 */
[----:B------:R-:W-:Y:S01]  /*6dc0*/  FFMA R28, R26, R44, R3 ;  /* 0x0000002c1a1c7223 */ /* 0x000fe20000000003 */
        /* <DEDUP_REMOVED lines=10> */
[----:B------:R1:W-:Y:S01]  /*6e70*/  STSM.16.M88.4 [R84+0x400], R28 ;  /* 0x0004001c54007844 */ /* 0x0003e20000000200 */
        /* <DEDUP_REMOVED lines=14> */
[C---:B------:R-:W-:Y:S01]  /*6f60*/  FFMA R40, R26.reuse, R56, R15 ;  /* 0x000000381a287223 */ /* 0x040fe2000000000f */
[C---:B------:R-:W-:Y:S01]  /*6f70*/  FFMA R41, R26.reuse, R57, R12 ;  /* 0x000000391a297223 */ /* 0x040fe2000000000c */
[C---:B------:R-:W-:Y:S01]  /*6f80*/  FFMA R42, R26.reuse, R58, R17 ;  /* 0x0000003a1a2a7223 */ /* 0x040fe20000000011 */
[----:B------:R1:W-:Y:S01]  /*6f90*/  STSM.16.M88.4 [R83], R36 ;  /* 0x0000002453007844 */ /* 0x0003e20000000200 */
[----:B------:R-:W-:Y:S05]  /*6fa0*/  FFMA R43, R26, R59, R14 ;  /* 0x0000003b1a2b7223 */ /* 0x000fea000000000e */
[----:B------:R1:W-:Y:S01]  /*6fb0*/  STSM.16.M88.4 [R85], R40 ;  /* 0x0000002855007844 */ /* 0x0003e20000000200 */
[----:B------:R-:W-:Y:S01]  /*6fc0*/  @!PT LDS RZ, [RZ] ;  /* 0x00000000fffff984 */ /* 0x000fe20000000800 */
[----:B------:R-:W-:Y:S01]  /*6fd0*/  @!PT LDS RZ, [RZ] ;  /* 0x00000000fffff984 */ /* 0x000fe20000000800 */
[----:B------:R-:W-:Y:S01]  /*6fe0*/  @!PT LDS RZ, [RZ] ;  /* 0x00000000fffff984 */ /* 0x000fe20000000800 */
[----:B------:R-:W-:Y:S01]  /*6ff0*/  @!PT LDS RZ, [RZ] ;  /* 0x00000000fffff984 */ /* 0x000fe20000000800 */
[----:B------:R2:W-:Y:S06]  /*7000*/  MEMBAR.ALL.CTA ;  /* 0x0000000000007992 */ /* 0x0005ec0000008000 */
[----:B--2---:R-:W2:Y:S02]  /*7010*/  FENCE.VIEW.ASYNC.S ;  /* 0x00000000000073c6 */ /* 0x004ea40000000000 */
[----:B--2---:R-:W-:Y:S06]  /*7020*/  BAR.SYNC.DEFER_BLOCKING 0x1, 0x80 ;  /* 0x0042000000007b1d */ /* 0x004fec0000010000 */
[----:B------:R-:W-:Y:S05]  /*7030*/  @P0 BRA `(.L_x_108) ;  /* 0x0000000000280947 */ /* 0x000fea0003800000 */
[----:B------:R-:W-:Y:S01]  /*7040*/  UIADD3 UR4, UPT, UPT, UR43, 0x400, URZ ;  /* 0x000004002b047890 */ /* 0x000fe2000fffe0ff */
[----:B------:R-:W-:Y:S05]  /*7050*/  UMOV UR51, UR36 ;  /* 0x0000002400337c82 */ /* 0x000fea0008000000 */
[----:B------:R-:W-:Y:S01]  /*7060*/  MOV R69, UR4 ;  /* 0x0000000400457c02 */ /* 0x000fe20008000f00 */
[----:B------:R-:W-:Y:S03]  /*7070*/  UIADD3 UR4, UP0, UPT, UR54, 0x680, URZ ;  /* 0x0000068036047890 */ /* 0x000fe6000ff1e0ff */
[----:B------:R-:W-:Y:S01]  /*7080*/  R2UR UR48, R69 ;  /* 0x00000000453072ca */ /* 0x000fe200000e0000 */
[----:B------:R-:W-:Y:S11]  /*7090*/  UIADD3.X UR5, UPT, UPT, URZ, UR55, URZ, UP0, !UPT ;  /* 0x00000037ff057290 */ /* 0x000ff600087fe4ff */
[----:B------:R-:W-:Y:S01]  /*70a0*/  @!UPT UIADD3 URZ, UPT, UPT, URZ, URZ, URZ ;  /* 0x000000fffffff290 */ /* 0x000fe2000fffe0ff */
[----:B------:R2:W-:Y:S01]  /*70b0*/  UTMASTG.3D [UR48], [UR4] ;  /* 0x00000030040073b5 */ /* 0x0005e20008010000 */
[----:B------:R0:W-:Y:S01]  /*70c0*/  UTMACMDFLUSH ;  /* 0x00000000000079b7 */ /* 0x0001e20000000000 */
[----:B--2---:R-:W-:Y:S04]  /*70d0*/  DEPBAR.LE SB0, 0x1 ;  /* 0x000080400000791a */ /* 0x004fe80000000000 */
.L_x_108:
[----:B------:R-:W-:Y:S05]  /*70e0*/  BSYNC.RECONVERGENT B0 ;  /* 0x0000000000007941 */ /* 0x000fea0003800200 */
.L_x_107:
[----:B------:R-:W-:Y:S01]  /*70f0*/  BAR.SYNC.DEFER_BLOCKING 0x1, 0x80 ;  /* 0x0042000000007b1d */ /* 0x000fe20000010000 */
[----:B------:R-:W-:Y:S01]  /*7100*/  ISETP.NE.AND P1, PT, R81, RZ, PT ;  /* 0x000000ff5100720c */ /* 0x000fe20003f25270 */
[----:B------:R-:W-:Y:S01]  /*7110*/  UISETP.NE.AND UP0, UPT, UR53, URZ, UPT ;  /* 0x000000ff3500728c */ /* 0x000fe2000bf05270 */
[----:B------:R-:W-:Y:S11]  /*7120*/  LEA R3, R88, UR43, 0x3 ;  /* 0x0000002b58037c11 */ /* 0x000ff6000f8e18ff */
[----:B------:R-:W-:Y:S01]  /*7130*/  @P1 SHF.L.U32 R2, RZ, 0x1f, RZ ;  /* 0x0000001fff021819 */ /* 0x000fe200000006ff */
[----:B------:R-:W-:Y:S06]  /*7140*/  BRA.U !UP0, `(.L_x_109) ;  /* 0x0000000108247547 */ /* 0x000fec000b800000 */
[----:B------:R-:W-:Y:S01]  /*7150*/  IMAD.U32 R5, RZ, RZ, UR47 ;  /* 0x0000002fff057e24 */ /* 0x000fe2000f8e00ff */
[----:B------:R-:W-:Y:S01]  /*7160*/  MOV R0, UR52 ;  /* 0x0000003400007c02 */ /* 0x000fe20008000f00 */
[----:B------:R-:W-:Y:S03]  /*7170*/  UIADD3 UR4, UPT, UPT, UR47, 0x1, URZ ;  /* 0x000000012f047890 */ /* 0x000fe6000fffe0ff */
[----:B------:R-:W-:Y:S01]  /*7180*/  @P1 LEA R5, R5, UR43, 0x3 ;  /* 0x0000002b05051c11 */ /* 0x000fe2000f8e18ff */
[----:B------:R-:W-:Y:S04]  /*7190*/  UISETP.NE.AND UP0, UPT, UR4, 0x4, UPT ;  /* 0x000000040400788c */ /* 0x000fe8000bf05270 */
[----:B------:R-:W-:Y:S01]  /*71a0*/  @P1 VIADD R5, R5, 0x40 ;  /* 0x0000004005051836 */ /* 0x000fe20000000000 */
[----:B------:R-:W-:Y:S04]  /*71b0*/  USEL UR47, UR4, URZ, UP0 ;  /* 0x000000ff042f7287 */ /* 0x000fe80008000000 */
[----:B------:R-:W-:Y:S04]  /*71c0*/  @P1 PRMT R0, R0, 0x654, R5 ;  /* 0x0000065400001816 */ /* 0x000fe80000000005 */
[----:B------:R2:W-:Y:S04]  /*71d0*/  @P1 SYNCS.ARRIVE.TRANS64.RED.A1T0 RZ, [R0+URZ], RZ ;  /* 0x000000ff00ff19a7 */ /* 0x0005e800081004ff */
.L_x_109:
[----:B------:R-:W3:Y:S01]  /*71e0*/  @P1 SYNCS.PHASECHK.TRANS64.TRYWAIT P0, [R3+URZ+0x20], R2 ;  /* 0x00002002030015a7 */ /* 0x000ee200080011ff */
[----:B------:R-:W-:Y:S01]  /*71f0*/  BSSY B1, `(.L_x_110) ;  /* 0x0000017000017945 */ /* 0x000fe20003800000 */
[----:B---3--:R-:W-:Y:S03]  /*7200*/  @P1 SEL R90, RZ, 0x1, !P0 ;  /* 0x00000001ff5a1807 */ /* 0x008fe60004000000 */
[----:B------:R-:W-:Y:S05]  /*7210*/  @!P1 BRA `(.L_x_111) ;  /* 0x0000000000509947 */ /* 0x000fea0003800000 */
[----:B------:R-:W-:Y:S01]  /*7220*/  ISETP.NE.AND P1, PT, R91, RZ, PT ;  /* 0x000000ff5b00720c */ /* 0x000fe20003f25270 */
[----:B------:R-:W-:Y:S01]  /*7230*/  BSSY B0, `(.L_x_112) ;  /* 0x000000a000007945 */ /* 0x000fe20003800000 */
[----:B------:R-:W-:Y:S11]  /*7240*/  ISETP.NE.AND P0, PT, R90, RZ, PT ;  /* 0x000000ff5a00720c */ /* 0x000ff60003f05270 */
[----:B------:R-:W-:Y:S04]  /*7250*/  @P1 IMAD R4, R88, 0x2000, R89 ;  /* 0x0000200058041824 */ /* 0x000fe800078e0259 */
[----:B------:R-:W-:Y:S05]  /*7260*/  @P1 VIADD R2, R4, UR43 ;  /* 0x0000002b04021c36 */ /* 0x000fea0008000000 */
[----:B------:R-:W-:Y:S01]  /*7270*/  @P1 IADD3 R5, PT, PT, R87, R2, RZ ;  /* 0x0000000257051210 */ /* 0x000fe20007ffe0ff */
[----:B------:R-:W-:Y:S01]  /*7280*/  @P1 IMAD.IADD R2, R74, 0x1, R2 ;  /* 0x000000014a021824 */ /* 0x000fe200078e0202 */
[----:B------:R-:W-:Y:S06]  /*7290*/  @P0 BRA `(.L_x_113) ;  /* 0x00000000000c0947 */ /* 0x000fec0003800000 */
[----:B--2---:R-:W-:Y:S04]  /*72a0*/  SHF.L.U32 R0, RZ, 0x1f, RZ ;  /* 0x0000001fff007819 */ /* 0x004fe800000006ff */
[----:B------:R-:W2:Y:S02]  /*72b0*/  SYNCS.PHASECHK.TRANS64.TRYWAIT P0, [R3+URZ+0x20], R0 ;  /* 0x00002000030075a7 */ /* 0x000ea400080011ff */
[----:B--2---:R-:W-:Y:S05]  /*72c0*/  @!P0 BRA `(.L_x_114) ;  /* 0x0000004000b88947 */ /* 0x004fea0003800000 */
.L_x_113:
[----:B------:R-:W-:Y:S05]  /*72d0*/  BSYNC B0 ;  /* 0x0000000000007941 */ /* 0x000fea0003800000 */
.L_x_112:
[----:B------:R-:W-:Y:S02]  /*72e0*/  ISETP.NE.AND P0, PT, R91, RZ, PT ;  /* 0x000000ff5b00720c */ /* 0x000fe40003f05270 */
[----:B------:R-:W-:Y:S11]  /*72f0*/  IADD3 R88, PT, PT, R88, 0x1, RZ ;  /* 0x0000000158587810 */ /* 0x000ff60007ffe0ff */
[----:B--2---:R-:W-:Y:S01]  /*7300*/  @P0 IMAD.IADD R0, R74, 0x1, R5 ;  /* 0x000000014a000824 */ /* 0x004fe200078e0205 */
[----:B------:R-:W-:Y:S05]  /*7310*/  @P0 WARPSYNC.ALL ;  /* 0x0000000000000948 */ /* 0x000fea0003800000 */
[----:B------:R3:W4:Y:S04]  /*7320*/  @P0 LDSM.16.M88.4 R44, [R4+UR43+0x400] ;  /* 0x0004002b042c083b */ /* 0x0007280008000200 */
[----:B------:R3:W2:Y:S04]  /*7330*/  @P0 LDSM.16.M88.4 R48, [R2+0x400] ;  /* 0x000400000230083b */ /* 0x0006a80000000200 */
[----:B------:R3:W1:Y:S04]  /*7340*/  @P0 LDSM.16.M88.4 R52, [R5+0x400] ;  /* 0x000400000534083b */ /* 0x0006680000000200 */
[----:B------:R3:W1:Y:S02]  /*7350*/  @P0 LDSM.16.M88.4 R56, [R0+0x400] ;  /* 0x000400000038083b */ /* 0x0006640000000200 */
.L_x_111:
[----:B------:R-:W-:Y:S05]  /*7360*/  BSYNC B1 ;  /* 0x0000000000017941 */ /* 0x000fea0003800000 */
.L_x_110:
[----:B--23--:R-:W-:Y:S05]  /*7370*/  VIADD R0, R25, 0x20 ;  /* 0x0000002019007836 */ /* 0x00cfea0000000000 */
[----:B------:R-:W-:Y:S04]  /*7380*/  SHF.R.U32.HI R0, RZ, 0x15, R0 ;  /* 0x00000015ff007819 */ /* 0x000fe80000011600 */
[----:B------:R-:W-:Y:S11]  /*7390*/  LOP3.LUT P0, RZ, R0, 0x3, R65, 0x48, !PT ;  /* 0x0000000300ff7812 */ /* 0x000ff60007804841 */
[----:B------:R-:W-:Y:S02]  /*73a0*/  @!UPT UIADD3 URZ, UPT, UPT, URZ, URZ, URZ ;  /* 0x000000fffffff290 */ /* 0x000fe4000fffe0ff */
[----:B------:R-:W-:Y:S05]  /*73b0*/  @!P0 BRA `(.L_x_115) ;  /* 0x0000000000408947 */ /* 0x000fea0003800000 */
[----:B------:R-:W2:Y:S01]  /*73c0*/  LDCU.64 UR8, c[0x4][0x70] ;  /* 0x01000e00ff0877ac */ /* 0x000ea20008000a00 */
[----:B------:R-:W-:Y:S01]  /*73d0*/  MOV R3, 0x0 ;  /* 0x0000000000037802 */ /* 0x000fe20000000f00 */
[----:B------:R-:W-:Y:S02]  /*73e0*/  HFMA2 R12, -RZ, RZ, 0, 5.9604644775390625e-08 ;  /* 0x00000001ff0c7431 */ /* 0x000fe400000001ff */
[----:B------:R-:W-:Y:S02]  /*73f0*/  IMAD.MOV.U32 R8, RZ, RZ, 0x192 ;  /* 0x00000192ff087424 */ /* 0x000fe400078e00ff */
[----:B------:R-:W-:Y:S01]  /*7400*/  IMAD.MOV.U32 R13, RZ, RZ, RZ ;  /* 0x000000ffff0d7224 */ /* 0x000fe200078e00ff */
[----:B------:R-:W3:Y:S01]  /*7410*/  LDCU.64 UR6, c[0x4][0x78] ;  /* 0x01000f00ff0677ac */ /* 0x000ee20008000a00 */
[----:B------:R-:W1:Y:S01]  /*7420*/  LDC.64 R2, c[0x4][R3] ;  /* 0x0100000003027b82 */ /* 0x000e620000000a00 */
[----:B------:R-:W5:Y:S01]  /*7430*/  LDCU.64 UR4, c[0x4][0x10] ;  /* 0x01000200ff0477ac */ /* 0x000f620008000a00 */
[----:B--2---:R-:W-:Y:S01]  /*7440*/  MOV R5, UR9 ;  /* 0x0000000900057c02 */ /* 0x004fe20008000f00 */
[----:B------:R-:W-:Y:S01]  /*7450*/  IMAD.U32 R4, RZ, RZ, UR8 ;  /* 0x00000008ff047e24 */ /* 0x000fe2000f8e00ff */
[----:B---3--:R-:W-:Y:S01]  /*7460*/  MOV R7, UR7 ;  /* 0x0000000700077c02 */ /* 0x008fe20008000f00 */
[----:B------:R-:W-:Y:S01]  /*7470*/  IMAD.U32 R6, RZ, RZ, UR6 ;  /* 0x00000006ff067e24 */ /* 0x000fe2000f8e00ff */
[----:B-----5:R-:W-:Y:S01]  /*7480*/  MOV R11, UR5 ;  /* 0x00000005000b7c02 */ /* 0x020fe20008000f00 */
[----:B------:R-:W-:Y:S02]  /*7490*/  IMAD.U32 R10, RZ, RZ, UR4 ;  /* 0x00000004ff0a7e24 */ /* 0x000fe4000f8e00ff */
[----:B------:R-:W-:Y:S07]  /*74a0*/  LEPC R20, `(.L_x_115) ;  /* 0x000000001014794e */ /* 0x000fee0000000000 */
[----:B-1--4-:R-:W-:Y:S05]  /*74b0*/  CALL.ABS.NOINC R2 ;  /* 0x0000000002007343 */ /* 0x012fea0003c00000 */
.L_x_115:
[----:B------:R-:W-:Y:S05]  /*74c0*/  WARPSYNC.ALL ;  /* 0x0000000000007948 */ /* 0x000fea0003800000 */
[----:B------:R-:W-:Y:S01]  /*74d0*/  R2UR UR4, R25 ;  /* 0x00000000190472ca */ /* 0x000fe200000e0000 */
[----:B------:R-:W-:Y:S01]  /*74e0*/  BSSY.RECONVERGENT B0, `(.L_x_116) ;  /* 0x0000040000007945 */ /* 0x000fe20003800200 */
[----:B------:R-:W-:Y:S02]  /*74f0*/  ISETP.NE.AND P6, PT, R81, RZ, PT ;  /* 0x000000ff5100720c */ /* 0x000fe40003fc5270 */
[----:B------:R-:W-:Y:S02]  /*7500*/  ISETP.NE.AND P0, PT, R76, RZ, PT ;  /* 0x000000ff4c00720c */ /* 0x000fe40003f05270 */
[----:B------:R-:W-:Y:S02]  /*7510*/  MOV R21, UR47 ;  /* 0x0000002f00157c02 */ /* 0x000fe40008000f00 */
[----:B------:R-:W-:Y:S05]  /*7520*/  MOV R20, UR52 ;  /* 0x0000003400147c02 */ /* 0x000fea0008000f00 */
[----:B------:R-:W2:Y:S02]  /*7530*/  LDTM.16dp128bit.x8 R4, tmem[UR4+0x20] ;  /* 0x00002004000479ee */ /* 0x000ea40008180000 */
[----:B------:R-:W-:Y:S02]  /*7540*/  @P6 LEA R21, R21, UR43, 0x3 ;  /* 0x0000002b15156c11 */ /* 0x000fe4000f8e18ff */
[----:B------:R-:W-:Y:S02]  /*7550*/  @P6 SHF.L.U32 R92, RZ, 0x1f, RZ ;  /* 0x0000001fff5c6819 */ /* 0x000fe400000006ff */
[----:B------:R-:W-:Y:S04]  /*7560*/  @P6 IADD3 R21, PT, PT, R21, 0x40, RZ ;  /* 0x0000004015156810 */ /* 0x000fe80007ffe0ff */
[----:B------:R-:W-:Y:S02]  /*7570*/  @P6 PRMT R20, R20, 0x654, R21 ;  /* 0x0000065414146816 */ /* 0x000fe40000000015 */
[----:B------:R-:W-:Y:S01]  /*7580*/  LEA R21, R88, UR43, 0x3 ;  /* 0x0000002b58157c11 */ /* 0x000fe2000f8e18ff */
[C---:B--2---:R-:W-:Y:S01]  /*7590*/  FMUL R3, R24.reuse, R4 ;  /* 0x0000000418037220 */ /* 0x044fe20000400000 */
[C---:B------:R-:W-:Y:S01]  /*75a0*/  FMUL R0, R24.reuse, R5 ;  /* 0x0000000518007220 */ /* 0x040fe20000400000 */
[C---:B------:R-:W-:Y:S01]  /*75b0*/  FMUL R5, R24.reuse, R6 ;  /* 0x0000000618057220 */ /* 0x040fe20000400000 */
[----:B------:R-:W-:Y:S01]  /*75c0*/  FMUL R2, R24, R7 ;  /* 0x0000000718027220 */ /* 0x000fe20000400000 */
[----:B-1--4-:R-:W-:Y:S01]  /*75d0*/  FFMA R28, R26, R44, R3 ;  /* 0x0000002c1a1c7223 */ /* 0x012fe20000000003 */
        /* <DEDUP_REMOVED lines=28> */
[----:B------:R1:W-:Y:S01]  /*77a0*/  STSM.16.M88.4 [R83+0x2000], R36 ;  /* 0x0020002453007844 */ /* 0x0003e20000000200 */
[----:B------:R-:W-:Y:S05]  /*77b0*/  FFMA R43, R26, R59, R14 ;  /* 0x0000003b1a2b7223 */ /* 0x000fea000000000e */
[----:B------:R1:W-:Y:S01]  /*77c0*/  STSM.16.M88.4 [R85+0x2000], R40 ;  /* 0x0020002855007844 */ /* 0x0003e20000000200 */
        /* <DEDUP_REMOVED lines=8> */
[----:B------:R-:W-:Y:S02]  /*7850*/  UIADD3 UR4, UP0, UPT, UR54, 0x680, URZ ;  /* 0x0000068036047890 */ /* 0x000fe4000ff1e0ff */
[----:B------:R-:W-:Y:S02]  /*7860*/  UIADD3 UR9, UPT, UPT, UR49, 0x20, URZ ;  /* 0x0000002031097890 */ /* 0x000fe4000fffe0ff */
[----:B------:R-:W-:Y:S02]  /*7870*/  UIADD3 UR8, UPT, UPT, UR43, 0x2400, URZ ;  /* 0x000024002b087890 */ /* 0x000fe4000fffe0ff */
[----:B------:R-:W-:Y:S01]  /*7880*/  UIADD3.X UR5, UPT, UPT, URZ, UR55, URZ, UP0, !UPT ;  /* 0x00000037ff057290 */ /* 0x000fe200087fe4ff */
[----:B------:R-:W-:Y:S01]  /*7890*/  UMOV UR10, UR50 ;  /* 0x00000032000a7c82 */ /* 0x000fe20008000000 */
[----:B------:R-:W-:Y:S07]  /*78a0*/  UMOV UR11, UR36 ;  /* 0x00000024000b7c82 */ /* 0x000fee0008000000 */
[----:B------:R2:W-:Y:S01]  /*78b0*/  UTMASTG.3D [UR8], [UR4] ;  /* 0x00000008040073b5 */ /* 0x0005e20008010000 */
[----:B------:R0:W-:Y:S01]  /*78c0*/  UTMACMDFLUSH ;  /* 0x00000000000079b7 */ /* 0x0001e20000000000 */
[----:B--2---:R-:W-:Y:S04]  /*78d0*/  DEPBAR.LE SB0, 0x1 ;  /* 0x000080400000791a */ /* 0x004fe80000000000 */
.L_x_117:
[----:B------:R-:W-:Y:S05]  /*78e0*/  BSYNC.RECONVERGENT B0 ;  /* 0x0000000000007941 */ /* 0x000fea0003800200 */
.L_x_116:
[----:B------:R-:W-:Y:S01]  /*78f0*/  BAR.SYNC.DEFER_BLOCKING 0x1, 0x80 ;  /* 0x0042000000007b1d */ /* 0x000fe20000010000 */
[----:B------:R-:W-:Y:S04]  /*7900*/  UIADD3 UR4, UPT, UPT, UR47, 0x1, URZ ;  /* 0x000000012f047890 */ /* 0x000fe8000fffe0ff */
[----:B------:R-:W-:Y:S04]  /*7910*/  UISETP.NE.AND UP0, UPT, UR4, 0x4, UPT ;  /* 0x000000040400788c */ /* 0x000fe8000bf05270 */
[----:B------:R-:W-:Y:S01]  /*7920*/  USEL UR46, UR4, URZ, UP0 ;  /* 0x000000ff042e7287 */ /* 0x000fe20008000000 */
[----:B------:R2:W-:Y:S01]  /*7930*/  @P6 SYNCS.ARRIVE.TRANS64.RED.A1T0 RZ, [R20+URZ], RZ ;  /* 0x000000ff14ff69a7 */ /* 0x0005e200081004ff */
[----:B------:R-:W-:Y:S01]  /*7940*/  BSSY B1, `(.L_x_118) ;  /* 0x0000018000017945 */ /* 0x000fe20003800000 */
[----:B------:R-:W3:Y:S02]  /*7950*/  @P6 SYNCS.PHASECHK.TRANS64.TRYWAIT P0, [R21+URZ+0x20], R92 ;  /* 0x0000205c150065a7 */ /* 0x000ee400080011ff */
[----:B---3--:R-:W-:Y:S01]  /*7960*/  @P6 SEL R90, RZ, 0x1, !P0 ;  /* 0x00000001ff5a6807 */ /* 0x008fe20004000000 */
[----:B--2---:R-:W-:Y:S06]  /*7970*/  @!P6 BRA `(.L_x_119) ;  /* 0x000000000050e947 */ /* 0x004fec0003800000 */
        /* <DEDUP_REMOVED lines=8> */
[----:B------:R-:W-:Y:S04]  /*7a00*/  SHF.L.U32 R4, RZ, 0x1f, RZ ;  /* 0x0000001fff047819 */ /* 0x000fe800000006ff */
[----:B------:R-:W2:Y:S02]  /*7a10*/  SYNCS.PHASECHK.TRANS64.TRYWAIT P0, [R21+URZ+0x20], R4 ;  /* 0x00002004150075a7 */ /* 0x000ea400080011ff */
[----:B--2---:R-:W-:Y:S05]  /*7a20*/  @!P0 BRA `(.L_x_122) ;  /* 0x0000003800f48947 */ /* 0x004fea0003800000 */
.L_x_121:
[----:B------:R-:W-:Y:S05]  /*7a30*/  BSYNC B0 ;  /* 0x0000000000007941 */ /* 0x000fea0003800000 */
.L_x_120:
[----:B------:R-:W-:Y:S02]  /*7a40*/  ISETP.NE.AND P0, PT, R91, RZ, PT ;  /* 0x000000ff5b00720c */ /* 0x000fe40003f05270 */
[----:B------:R-:W-:Y:S11]  /*7a50*/  IADD3 R88, PT, PT, R88, 0x1, RZ ;  /* 0x0000000158587810 */ /* 0x000ff60007ffe0ff */
[----:B--2---:R-:W-:Y:S01]  /*7a60*/  @P0 IMAD.IADD R4, R74, 0x1, R3 ;  /* 0x000000014a040824 */ /* 0x004fe200078e0203 */
[----:B------:R-:W-:Y:S05]  /*7a70*/  @P0 WARPSYNC.ALL ;  /* 0x0000000000000948 */ /* 0x000fea0003800000 */
[----:B------:R2:W3:Y:S04]  /*7a80*/  @P0 LDSM.16.M88.4 R44, [R2+UR43+0x400] ;  /* 0x0004002b022c083b */ /* 0x0004e80008000200 */
[----:B------:R2:W4:Y:S04]  /*7a90*/  @P0 LDSM.16.M88.4 R48, [R0+0x400] ;  /* 0x000400000030083b */ /* 0x0005280000000200 */
[----:B------:R2:W1:Y:S04]  /*7aa0*/  @P0 LDSM.16.M88.4 R52, [R3+0x400] ;  /* 0x000400000334083b */ /* 0x0004680000000200 */
[----:B------:R2:W1:Y:S02]  /*7ab0*/  @P0 LDSM.16.M88.4 R56, [R4+0x400] ;  /* 0x000400000438083b */ /* 0x0004640000000200 */
.L_x_119:
[----:B------:R-:W-:Y:S05]  /*7ac0*/  BSYNC B1 ;  /* 0x0000000000017941 */ /* 0x000fea0003800000 */
.L_x_118:
[----:B--2---:R-:W-:Y:S05]  /*7ad0*/  VIADD R0, R25, 0x40 ;  /* 0x0000004019007836 */ /* 0x004fea0000000000 */
        /* <DEDUP_REMOVED lines=9> */
[----:B------:R-:W5:Y:S01]  /*7b70*/  LDCU.64 UR6, c[0x4][0x78] ;  /* 0x01000f00ff0677ac */ /* 0x000f620008000a00 */
[----:B------:R-:W1:Y:S01]  /*7b80*/  LDC.64 R2, c[0x4][R3] ;  /* 0x0100000003027b82 */ /* 0x000e620000000a00 */
[----:B------:R-:W3:Y:S01]  /*7b90*/  LDCU.64 UR4, c[0x4][0x10] ;  /* 0x01000200ff0477ac */ /* 0x000ee20008000a00 */
[----:B--2---:R-:W-:Y:S01]  /*7ba0*/  MOV R5, UR9 ;  /* 0x0000000900057c02 */ /* 0x004fe20008000f00 */
[----:B------:R-:W-:Y:S01]  /*7bb0*/  IMAD.U32 R4, RZ, RZ, UR8 ;  /* 0x00000008ff047e24 */ /* 0x000fe2000f8e00ff */
[----:B-----5:R-:W-:Y:S01]  /*7bc0*/  MOV R7, UR7 ;  /* 0x0000000700077c02 */ /* 0x020fe20008000f00 */
[----:B------:R-:W-:Y:S01]  /*7bd0*/  IMAD.U32 R6, RZ, RZ, UR6 ;  /* 0x00000006ff067e24 */ /* 0x000fe2000f8e00ff */
[----:B---3--:R-:W-:Y:S01]  /*7be0*/  MOV R11, UR5 ;  /* 0x00000005000b7c02 */ /* 0x008fe20008000f00 */
[----:B------:R-:W-:Y:S02]  /*7bf0*/  IMAD.U32 R10, RZ, RZ, UR4 ;  /* 0x00000004ff0a7e24 */ /* 0x000fe4000f8e00ff */
[----:B------:R-:W-:Y:S07]  /*7c00*/  LEPC R20, `(.L_x_123) ;  /* 0x000000001014794e */ /* 0x000fee0000000000 */
[----:B-1--4-:R-:W-:Y:S05]  /*7c10*/  CALL.ABS.NOINC R2 ;  /* 0x0000000002007343 */ /* 0x012fea0003c00000 */
.L_x_123:
        /* <DEDUP_REMOVED lines=17> */
[----:B-1-3--:R-:W-:Y:S01]  /*7d30*/  FFMA R28, R26, R44, R3 ;  /* 0x0000002c1a1c7223 */ /* 0x00afe20000000003 */
[----:B------:R-:W-:Y:S01]  /*7d40*/  FMUL R7, R24, R8 ;  /* 0x0000000818077220 */ /* 0x000fe20000400000 */
[----:B------:R-:W-:Y:S01]  /*7d50*/  FFMA R29, R26, R45, R0 ;  /* 0x0000002d1a1d7223 */ /* 0x000fe20000000000 */
[----:B------:R-:W-:Y:S01]  /*7d60*/  FMUL R4, R24, R9 ;  /* 0x0000000918047220 */ /* 0x000fe20000400000 */
[----:B------:R-:W-:Y:S01]  /*7d70*/  FFMA R30, R26, R46, R5 ;  /* 0x0000002e1a1e7223 */ /* 0x000fe20000000005 */
[----:B------:R-:W-:Y:S01]  /*7d80*/  FMUL R9, R24, R10 ;  /* 0x0000000a18097220 */ /* 0x000fe20000400000 */
[----:B------:R-:W-:Y:S01]  /*7d90*/  FFMA R31, R26, R47, R2 ;  /* 0x0000002f1a1f7223 */ /* 0x000fe20000000002 */
[----:B------:R-:W-:Y:S01]  /*7da0*/  FMUL R6, R24, R11 ;  /* 0x0000000b18067220 */ /* 0x000fe20000400000 */
[----:B----4-:R-:W-:Y:S01]  /*7db0*/  FFMA R32, R26, R48, R7 ;  /* 0x000000301a207223 */ /* 0x010fe20000000007 */
        /* <DEDUP_REMOVED lines=40> */
.L_x_125:
[----:B------:R-:W-:Y:S05]  /*8040*/  BSYNC.RECONVERGENT B0 ;  /* 0x0000000000007941 */ /* 0x000fea0003800200 */
.L_x_124:
[----:B------:R-:W-:Y:S01]  /*8050*/  BAR.SYNC.DEFER_BLOCKING 0x1, 0x80 ;  /* 0x0042000000007b1d */ /* 0x000fe20000010000 */
[----:B------:R-:W-:Y:S01]  /*8060*/  UIADD3 UR4, UPT, UPT, UR46, 0x1, URZ ;  /* 0x000000012e047890 */ /* 0x000fe2000fffe0ff */
[----:B------:R-:W-:Y:S03]  /*8070*/  HFMA2 R92, -RZ, RZ, 0, 0 ;  /* 0x00000000ff5c7431 */ /* 0x000fe600000001ff */
        /* <DEDUP_REMOVED lines=18> */
.L_x_129:
[----:B------:R-:W-:Y:S05]  /*81a0*/  BSYNC B0 ;  /* 0x0000000000007941 */ /* 0x000fea0003800000 */
.L_x_128:
[----:B------:R-:W-:Y:S01]  /*81b0*/  ISETP.NE.AND P0, PT, R91, RZ, PT ;  /* 0x000000ff5b00720c */ /* 0x000fe20003f05270 */
[----:B------:R-:W-:Y:S11]  /*81c0*/  VIADD R88, R88, 0x1 ;  /* 0x0000000158587836 */ /* 0x000ff60000000000 */
[----:B------:R-:W-:Y:S01]  /*81d0*/  @!UPT UIADD3 URZ, UPT, UPT, URZ, URZ, URZ ;  /* 0x000000fffffff290 */ /* 0x000fe2000fffe0ff */
[----:B--2---:R-:W-:Y:S01]  /*81e0*/  @P0 IMAD.IADD R4, R74, 0x1, R3 ;  /* 0x000000014a040824 */ /* 0x004fe200078e0203 */
[----:B------:R-:W-:Y:S05]  /*81f0*/  @P0 WARPSYNC.ALL ;  /* 0x0000000000000948 */ /* 0x000fea0003800000 */
[----:B------:R2:W3:Y:S04]  /*8200*/  @P0 LDSM.16.M88.4 R44, [R2+UR43+0x400] ;  /* 0x0004002b022c083b */ /* 0x0004e80008000200 */
[----:B------:R2:W4:Y:S04]  /*8210*/  @P0 LDSM.16.M88.4 R48, [R0+0x400] ;  /* 0x000400000030083b */ /* 0x0005280000000200 */
[----:B------:R2:W1:Y:S04]  /*8220*/  @P0 LDSM.16.M88.4 R52, [R3+0x400] ;  /* 0x000400000334083b */ /* 0x0004680000000200 */
[----:B------:R2:W1:Y:S01]  /*8230*/  @P0 LDSM.16.M88.4 R56, [R4+0x400] ;  /* 0x000400000438083b */ /* 0x0004620000000200 */
[C---:B------:R-:W-:Y:S04]  /*8240*/  ISETP.NE.AND P0, PT, R88.reuse, 0x4, PT ;  /* 0x000000045800780c */ /* 0x040fe80003f05270 */
[----:B------:R-:W-:Y:S02]  /*8250*/  SEL R88, R88, RZ, P0 ;  /* 0x000000ff58587207 */ /* 0x000fe40000000000 */
[----:B------:R-:W-:Y:S02]  /*8260*/  SEL R92, RZ, 0x1, P0 ;  /* 0x00000001ff5c7807 */ /* 0x000fe40000000000 */
.L_x_127:
[----:B------:R-:W-:Y:S05]  /*8270*/  BSYNC B1 ;  /* 0x0000000000017941 */ /* 0x000fea0003800000 */
.L_x_126:
        /* <DEDUP_REMOVED lines=21> */
.L_x_131:
        /* <DEDUP_REMOVED lines=9> */
[----:B------:R-:W-:Y:S02]  /*8460*/  @P6 SHF.L.U32 R93, R92, 0x1f, RZ ;  /* 0x0000001f5c5d6819 */ /* 0x000fe400000006ff */
        /* <DEDUP_REMOVED lines=56> */
.L_x_133:
[----:B------:R-:W-:Y:S05]  /*87f0*/  BSYNC.RECONVERGENT B0 ;  /* 0x0000000000007941 */ /* 0x000fea0003800200 */
.L_x_132:
        /* <DEDUP_REMOVED lines=17> */
[----:B------:R-:W-:Y:S04]  /*8910*/  SHF.L.U32 R4, R92, 0x1f, RZ ;  /* 0x0000001f5c047819 */ /* 0x000fe800000006ff */
[----:B------:R-:W2:Y:S02]  /*8920*/  SYNCS.PHASECHK.TRANS64.TRYWAIT P0, [R21+URZ+0x20], R4 ;  /* 0x00002004150075a7 */ /* 0x000ea400080011ff */
[----:B--2---:R-:W-:Y:S05]  /*8930*/  @!P0 BRA `(.L_x_138) ;  /* 0x0000002c00588947 */ /* 0x004fea0003800000 */
.L_x_137:
[----:B------:R-:W-:Y:S05]  /*8940*/  BSYNC B0 ;  /* 0x0000000000007941 */ /* 0x000fea0003800000 */
.L_x_136:
        /* <DEDUP_REMOVED lines=10> */
[----:B------:R-:W-:Y:S02]  /*89f0*/  SEL R5, RZ, 0x1, P0 ;  /* 0x00000001ff057807 */ /* 0x000fe40000000000 */
[----:B------:R-:W-:Y:S02]  /*8a00*/  SEL R88, R88, RZ, P0 ;  /* 0x000000ff58587207 */ /* 0x000fe40000000000 */
[----:B------:R-:W-:Y:S02]  /*8a10*/  LOP3.LUT R92, R92, R5, RZ, 0x3c, !PT ;  /* 0x000000055c5c7212 */ /* 0x000fe400078e3cff */
.L_x_135:
[----:B------:R-:W-:Y:S05]  /*8a20*/  BSYNC B1 ;  /* 0x0000000000017941 */ /* 0x000fea0003800000 */
.L_x_134:
        /* <DEDUP_REMOVED lines=21> */
.L_x_139:
        /* <DEDUP_REMOVED lines=57> */
[----:B------:R-:W-:Y:S02]  /*8f10*/  UIADD3 UR4, UPT, UPT, UR43, 0x400, URZ ;  /* 0x000004002b047890 */ /* 0x000fe4000fffe0ff */
[----:B------:R-:W-:Y:S01]  /*8f20*/  UIADD3 UR9, UPT, UPT, UR49, 0x80, URZ ;  /* 0x0000008031097890 */ /* 0x000fe2000fffe0ff */
[----:B------:R-:W-:Y:S01]  /*8f30*/  UMOV UR10, UR50 ;  /* 0x00000032000a7c82 */ /* 0x000fe20008000000 */
[----:B------:R-:W-:Y:S02]  /*8f40*/  UMOV UR11, UR36 ;  /* 0x00000024000b7c82 */ /* 0x000fe40008000000 */
        /* <DEDUP_REMOVED lines=8> */
.L_x_141:
[----:B------:R-:W-:Y:S05]  /*8fd0*/  BSYNC.RECONVERGENT B0 ;  /* 0x0000000000007941 */ /* 0x000fea0003800200 */
.L_x_140:
        /* <DEDUP_REMOVED lines=20> */
.L_x_145:
[----:B------:R-:W-:Y:S05]  /*9120*/  BSYNC B0 ;  /* 0x0000000000007941 */ /* 0x000fea0003800000 */
.L_x_144:
        /* <DEDUP_REMOVED lines=13> */
.L_x_143:
[----:B------:R-:W-:Y:S05]  /*9200*/  BSYNC B1 ;  /* 0x0000000000017941 */ /* 0x000fea0003800000 */
.L_x_142:
        /* <DEDUP_REMOVED lines=21> */
.L_x_147:
        /* <DEDUP_REMOVED lines=66> */
.L_x_149:
[----:B------:R-:W-:Y:S05]  /*9780*/  BSYNC.RECONVERGENT B0 ;  /* 0x0000000000007941 */ /* 0x000fea0003800200 */
.L_x_148:
        /* <DEDUP_REMOVED lines=20> */
.L_x_153:
[----:B------:R-:W-:Y:S05]  /*98d0*/  BSYNC B0 ;  /* 0x0000000000007941 */ /* 0x000fea0003800000 */
.L_x_152:
        /* <DEDUP_REMOVED lines=13> */
.L_x_151:
[----:B------:R-:W-:Y:S05]  /*99b0*/  BSYNC B1 ;  /* 0x0000000000017941 */ /* 0x000fea0003800000 */
.L_x_150:
        /* <DEDUP_REMOVED lines=21> */
.L_x_155:
        /* <DEDUP_REMOVED lines=66> */
.L_x_157:
[----:B------:R-:W-:Y:S05]  /*9f30*/  BSYNC.RECONVERGENT B0 ;  /* 0x0000000000007941 */ /* 0x000fea0003800200 */
.L_x_156:
        /* <DEDUP_REMOVED lines=20> */
.L_x_161:
[----:B------:R-:W-:Y:S05]  /*a080*/  BSYNC B0 ;  /* 0x0000000000007941 */ /* 0x000fea0003800000 */
.L_x_160:
[----:B------:R-:W-:Y:S11]  /*a090*/  ISETP.NE.AND P0, PT, R91, RZ, PT ;  /* 0x000000ff5b00720c */ /* 0x000ff60003f05270 */
[----:B------:R-:W-:Y:S02]  /*a0a0*/  @!UPT UIADD3 URZ, UPT, UPT, URZ, URZ, URZ ;  /* 0x000000fffffff290 */ /* 0x000fe4000fffe0ff */
[----:B------:R-:W-:Y:S01]  /*a0b0*/  @P0 IADD3 R2, PT, PT, R74, R87, RZ ;  /* 0x000000574a020210 */ /* 0x000fe20007ffe0ff */
[----:B------:R-:W-:Y:S05]  /*a0c0*/  @P0 WARPSYNC.ALL ;  /* 0x0000000000000948 */ /* 0x000fea0003800000 */
[----:B------:R3:W4:Y:S04]  /*a0d0*/  @P0 LDSM.16.M88.4 R44, [R88+UR43+0x400] ;  /* 0x0004002b582c083b */ /* 0x0007280008000200 */
[----:B------:R3:W1:Y:S04]  /*a0e0*/  @P0 LDSM.16.M88.4 R48, [R0+0x400] ;  /* 0x000400000030083b */ /* 0x0006680000000200 */
[----:B------:R3:W1:Y:S04]  /*a0f0*/  @P0 LDSM.16.M88.4 R52, [R87+0x400] ;  /* 0x000400005734083b */ /* 0x0006680000000200 */
[----:B------:R3:W1:Y:S02]  /*a100*/  @P0 LDSM.16.M88.4 R56, [R2+0x400] ;  /* 0x000400000238083b */ /* 0x0006640000000200 */
.L_x_159:
[----:B------:R-:W-:Y:S05]  /*a110*/  BSYNC B1 ;  /* 0x0000000000017941 */ /* 0x000fea0003800000 */
.L_x_158:
[----:B---3--:R-:W-:Y:S05]  /*a120*/  VIADD R0, R25, 0xe0 ;  /* 0x000000e019007836 */ /* 0x008fea0000000000 */
[----:B------:R-:W-:Y:S04]  /*a130*/  SHF.R.U32.HI R0, RZ, 0x15, R0 ;  /* 0x00000015ff007819 */ /* 0x000fe80000011600 */
[----:B------:R-:W-:Y:S11]  /*a140*/  LOP3.LUT P0, RZ, R0, 0x3, R65, 0x48, !PT ;  /* 0x0000000300ff7812 */ /* 0x000ff60007804841 */
[----:B------:R-:W-:Y:S02]  /*a150*/  @!UPT UIADD3 URZ, UPT, UPT, URZ, URZ, URZ ;  /* 0x000000fffffff290 */ /* 0x000fe4000fffe0ff */
[----:B------:R-:W-:Y:S05]  /*a160*/  @!P0 BRA `(.L_x_163) ;  /* 0x0000000000408947 */ /* 0x000fea0003800000 */
[----:B------:R-:W3:Y:S01]  /*a170*/  LDCU.64 UR8, c[0x4][0x70] ;  /* 0x01000e00ff0877ac */ /* 0x000ee20008000a00 */
[----:B------:R-:W-:Y:S01]  /*a180*/  MOV R3, 0x0 ;  /* 0x0000000000037802 */ /* 0x000fe20000000f00 */
[----:B------:R-:W-:Y:S02]  /*a190*/  HFMA2 R12, -RZ, RZ, 0, 5.9604644775390625e-08 ;  /* 0x00000001ff0c7431 */ /* 0x000fe400000001ff */
[----:B------:R-:W-:Y:S02]  /*a1a0*/  IMAD.MOV.U32 R8, RZ, RZ, 0x192 ;  /* 0x00000192ff087424 */ /* 0x000fe400078e00ff */
[----:B------:R-:W-:Y:S01]  /*a1b0*/  IMAD.MOV.U32 R13, RZ, RZ, RZ ;  /* 0x000000ffff0d7224 */ /* 0x000fe200078e00ff */
[----:B------:R-:W5:Y:S01]  /*a1c0*/  LDCU.64 UR6, c[0x4][0x78] ;  /* 0x01000f00ff0677ac */ /* 0x000f620008000a00 */
[----:B------:R-:W1:Y:S01]  /*a1d0*/  LDC.64 R2, c[0x4][R3] ;  /* 0x0100000003027b82 */ /* 0x000e620000000a00 */
[----:B------:R-:W2:Y:S01]  /*a1e0*/  LDCU.64 UR4, c[0x4][0x10] ;  /* 0x01000200ff0477ac */ /* 0x000ea20008000a00 */
[----:B---3--:R-:W-:Y:S01]  /*a1f0*/  MOV R5, UR9 ;  /* 0x0000000900057c02 */ /* 0x008fe20008000f00 */
[----:B------:R-:W-:Y:S01]  /*a200*/  IMAD.U32 R4, RZ, RZ, UR8 ;  /* 0x00000008ff047e24 */ /* 0x000fe2000f8e00ff */
[----:B-----5:R-:W-:Y:S01]  /*a210*/  MOV R7, UR7 ;  /* 0x0000000700077c02 */ /* 0x020fe20008000f00 */
[----:B------:R-:W-:Y:S01]  /*a220*/  IMAD.U32 R6, RZ, RZ, UR6 ;  /* 0x00000006ff067e24 */ /* 0x000fe2000f8e00ff */
[----:B--2---:R-:W-:Y:S01]  /*a230*/  MOV R11, UR5 ;  /* 0x00000005000b7c02 */ /* 0x004fe20008000f00 */
[----:B------:R-:W-:Y:S02]  /*a240*/  IMAD.U32 R10, RZ, RZ, UR4 ;  /* 0x00000004ff0a7e24 */ /* 0x000fe4000f8e00ff */
[----:B------:R-:W-:Y:S07]  /*a250*/  LEPC R20, `(.L_x_163) ;  /* 0x000000001014794e */ /* 0x000fee0000000000 */
[----:B-1--4-:R-:W-:Y:S05]  /*a260*/  CALL.ABS.NOINC R2 ;  /* 0x0000000002007343 */ /* 0x012fea0003c00000 */
.L_x_163:
[----:B------:R-:W-:Y:S01]  /*a270*/  ISETP.NE.AND P0, PT, R76, RZ, PT ;  /* 0x000000ff4c00720c */ /* 0x000fe20003f05270 */
[----:B------:R-:W-:Y:S05]  /*a280*/  WARPSYNC.ALL ;  /* 0x0000000000007948 */ /* 0x000fea0003800000 */
[----:B------:R-:W-:Y:S01]  /*a290*/  R2UR UR4, R25 ;  /* 0x00000000190472ca */ /* 0x000fe200000e0000 */
[----:B------:R-:W-:Y:S11]  /*a2a0*/  BSSY.RECONVERGENT B0, `(.L_x_164) ;  /* 0x000003e000007945 */ /* 0x000ff60003800200 */
[----:B------:R-:W-:Y:S01]  /*a2b0*/  @!UPT UIADD3 URZ, UPT, UPT, URZ, URZ, URZ ;  /* 0x000000fffffff290 */ /* 0x000fe2000fffe0ff */
[----:B------:R-:W3:Y:S01]  /*a2c0*/  LDTM.16dp128bit.x8 R4, tmem[UR4+0xe0] ;  /* 0x0000e004000479ee */ /* 0x000ee20008180000 */
[----:B------:R-:W-:Y:S01]  /*a2d0*/  R2UR UR4, R86 ;  /* 0x00000000560472ca */ /* 0x000fe200000e0000 */
[----:B------:R-:W-:Y:S11]  /*a2e0*/  NOP ;  /* 0x0000000000007918 */ /* 0x000ff60000000000 */
[----:B------:R-:W-:Y:S01]  /*a2f0*/  @!UPT UIADD3 URZ, UPT, UPT, URZ, URZ, URZ ;  /* 0x000000fffffff290 */ /* 0x000fe2000fffe0ff */
[----:B------:R-:W-:Y:S04]  /*a300*/  UIADD3 UR4, UPT, UPT, UR4, 0xb0, URZ ;  /* 0x000000b004047890 */ /* 0x000fe8000fffe0ff */
[----:B------:R-:W-:Y:S01]  /*a310*/  UPRMT UR4, UR52, 0x654, UR4 ;  /* 0x0000065434047896 */ /* 0x000fe20008000004 */
[C---:B---3--:R-:W-:Y:S01]  /*a320*/  FMUL R3, R24.reuse, R4 ;  /* 0x0000000418037220 */ /* 0x048fe20000400000 */
[C---:B------:R-:W-:Y:S01]  /*a330*/  FMUL R0, R24.reuse, R5 ;  /* 0x0000000518007220 */ /* 0x040fe20000400000 */
[----:B------:R-:W-:Y:S06]  /*a340*/  FMUL R5, R24, R6 ;  /* 0x0000000618057220 */ /* 0x000fec0000400000 */
[----:B------:R-:W-:Y:S01]  /*a350*/  SYNCS.ARRIVE.TRANS64.RED.A1T0 RZ, [UR4], RZ ;  /* 0x000000ffffff79a7 */ /* 0x000fe20008100404 */
[C---:B-1--4-:R-:W-:Y:S01]  /*a360*/  FFMA R28, R26.reuse, R44, R3 ;  /* 0x0000002c1a1c7223 */ /* 0x052fe20000000003 */
[----:B------:R-:W-:Y:S01]  /*a370*/  FFMA R29, R26, R45, R0 ;  /* 0x0000002d1a1d7223 */ /* 0x000fe20000000000 */
        /* <DEDUP_REMOVED lines=36> */
[----:B---3--:R-:W3:Y:S02]  /*a5c0*/  FENCE.VIEW.ASYNC.S ;  /* 0x00000000000073c6 */ /* 0x008ee40000000000 */
[----:B---3--:R-:W-:Y:S06]  /*a5d0*/  BAR.SYNC.DEFER_BLOCKING 0x1, 0x80 ;  /* 0x0042000000007b1d */ /* 0x008fec0000010000 */
        /* <DEDUP_REMOVED lines=9> */
[----:B---3--:R-:W-:Y:S04]  /*a670*/  DEPBAR.LE SB0, 0x1 ;  /* 0x000080400000791a */ /* 0x008fe80000000000 */
.L_x_165:
[----:B------:R-:W-:Y:S05]  /*a680*/  BSYNC.RECONVERGENT B0 ;  /* 0x0000000000007941 */ /* 0x000fea0003800200 */
.L_x_164:
[----:B------:R-:W-:Y:S01]  /*a690*/  BAR.SYNC.DEFER_BLOCKING 0x1, 0x80 ;  /* 0x0042000000007b1d */ /* 0x000fe20000010000 */
[----:B------:R-:W-:Y:S01]  /*a6a0*/  UISETP.NE.AND UP0, UPT, UR53, -0x8, UPT ;  /* 0xfffffff83500788c */ /* 0x000fe2000bf05270 */
[----:B------:R-:W-:Y:S08]  /*a6b0*/  IADD3 R0, PT, PT, R22, 0x1, RZ ;  /* 0x0000000116007810 */ /* 0x000ff00007ffe0ff */
[----:B------:R-:W-:Y:S05]  /*a6c0*/  BRA.U !UP0, `(.L_x_166) ;  /* 0x0000000108287547 */ /* 0x000fea000b800000 */
[----:B------:R-:W-:Y:S01]  /*a6d0*/  ISETP.NE.AND P0, PT, R81, RZ, PT ;  /* 0x000000ff5100720c */ /* 0x000fe20003f05270 */
[----:B------:R-:W-:Y:S01]  /*a6e0*/  IMAD.U32 R3, RZ, RZ, UR47 ;  /* 0x0000002fff037e24 */ /* 0x000fe2000f8e00ff */
[----:B------:R-:W-:Y:S01]  /*a6f0*/  UIADD3 UR4, UPT, UPT, UR47, 0x1, URZ ;  /* 0x000000012f047890 */ /* 0x000fe2000fffe0ff */
[----:B------:R-:W-:Y:S03]  /*a700*/  IMAD.U32 R2, RZ, RZ, UR52 ;  /* 0x00000034ff027e24 */ /* 0x000fe6000f8e00ff */
[----:B------:R-:W-:Y:S04]  /*a710*/  UISETP.NE.AND UP0, UPT, UR4, 0x4, UPT ;  /* 0x000000040400788c */ /* 0x000fe8000bf05270 */
[----:B------:R-:W-:Y:S03]  /*a720*/  USEL UR47, UR4, URZ, UP0 ;  /* 0x000000ff042f7287 */ /* 0x000fe60008000000 */
[----:B------:R-:W-:Y:S05]  /*a730*/  @P0 LEA R3, R3, UR43, 0x3 ;  /* 0x0000002b03030c11 */ /* 0x000fea000f8e18ff */
[----:B------:R-:W-:Y:S05]  /*a740*/  @P0 VIADD R3, R3, 0x40 ;  /* 0x0000004003030836 */ /* 0x000fea0000000000 */
[----:B------:R-:W-:Y:S04]  /*a750*/  @P0 PRMT R2, R2, 0x654, R3 ;  /* 0x0000065402020816 */ /* 0x000fe80000000003 */
[----:B------:R3:W-:Y:S03]  /*a760*/  @P0 SYNCS.ARRIVE.TRANS64.RED.A1T0 RZ, [R2+URZ], RZ ;  /* 0x000000ff02ff09a7 */ /* 0x0007e600081004ff */
.L_x_166:
[----:B------:R-:W-:Y:S01]  /*a770*/  R2UR UR6, R80 ;  /* 0x00000000500672ca */ /* 0x000fe200000e0000 */
[----:B------:R-:W-:Y:S01]  /*a780*/  UIADD3 UR53, UPT, UPT, UR53, 0x8, URZ ;  /* 0x0000000835357890 */ /* 0x000fe2000fffe0ff */
[----:B------:R-:W-:Y:S02]  /*a790*/  R2UR UR5, R66 ;  /* 0x00000000420572ca */ /* 0x000fe400000e0000 */
[----:B------:R-:W-:Y:S02]  /*a7a0*/  R2UR UR4, R67 ;  /* 0x00000000430472ca */ /* 0x000fe400000e0000 */
[----:B------:R-:W-:Y:S02]  /*a7b0*/  R2UR UR36, R79 ;  /* 0x000000004f2472ca */ /* 0x000fe400000e0000 */
[----:B------:R-:W-:Y:S02]  /*a7c0*/  ISETP.NE.AND P0, PT, R71, 0x2, PT ;  /* 0x000000024700780c */ /* 0x000fe40003f05270 */
[----:B------:R-:W-:Y:S02]  /*a7d0*/  ISETP.NE.AND P1, PT, R0, 0x4, PT ;  /* 0x000000040000780c */ /* 0x000fe40003f25270 */
[----:B------:R-:W-:Y:S01]  /*a7e0*/  SEL R3, RZ, 0x1, P0 ;  /* 0x00000001ff037807 */ /* 0x000fe20000000000 */
[----:B------:R-:W-:Y:S01]  /*a7f0*/  UISETP.NE.AND UP0, UPT, UR6, URZ, UPT ;  /* 0x000000ff0600728c */ /* 0x000fe2000bf05270 */
[----:B---3--:R-:W-:Y:S01]  /*a800*/  SEL R2, RZ, 0x1, P1 ;  /* 0x00000001ff027807 */ /* 0x008fe20000800000 */
[----:B------:R-:W-:Y:S01]  /*a810*/  UIADD3 UR20, UPT, UPT, UR37, UR5, URZ ;  /* 0x0000000525147290 */ /* 0x000fe2000fffe0ff */
[----:B------:R-:W-:Y:S01]  /*a820*/  LOP3.LUT R72, R72, R3, RZ, 0x3c, !PT ;  /* 0x0000000348487212 */ /* 0x000fe200078e3cff */
[----:B------:R-:W-:Y:S01]  /*a830*/  UIADD3 UR16, UPT, UPT, UR38, UR4, URZ ;  /* 0x0000000426107290 */ /* 0x000fe2000fffe0ff */
[----:B------:R-:W-:Y:S02]  /*a840*/  LOP3.LUT R73, R73, R2, RZ, 0x3c, !PT ;  /* 0x0000000249497212 */ /* 0x000fe400078e3cff */
[----:B------:R-:W-:Y:S02]  /*a850*/  SEL R71, R71, RZ, P0 ;  /* 0x000000ff47477207 */ /* 0x000fe40000000000 */
[----:B------:R-:W-:Y:S01]  /*a860*/  SEL R22, R0, RZ, P1 ;  /* 0x000000ff00167207 */ /* 0x000fe20000800000 */
[----:B------:R-:W-:Y:S06]  /*a870*/  BRA.U UP0, `(.L_x_167) ;  /* 0xffffffb100cc7547 */ /* 0x000fec000b83ffff */
[----:B------:R-:W-:-:S13]  /*a880*/  R2UR UR4, R68 ;  /* 0x00000000440472ca */ /* 0x000fda00000e0000 */
[----:B------:R-:W-:-:S09]  /*a890*/  UISETP.NE.AND UP0, UPT, UR4, URZ, UPT ;  /* 0x000000ff0400728c */ /* 0x000fd2000bf05270 */
[----:B------:R-:W-:Y:S05]  /*a8a0*/  BRA.U !UP0, `(.L_x_168) ;  /* 0x0000000108487547 */ /* 0x000fea000b800000 */
[----:B------:R-:W3:Y:S02]  /*a8b0*/  LDCU.64 UR4, c[0x0][0x890] ;  /* 0x00011200ff0477ac */ /* 0x000ee40008000a00 */
[----:B---3--:R-:W-:-:S04]  /*a8c0*/  UISETP.NE.U32.AND UP0, UPT, UR4, URZ, UPT ;  /* 0x000000ff0400728c */ /* 0x008fc8000bf05070 */
[----:B------:R-:W-:-:S09]  /*a8d0*/  UISETP.NE.AND.EX UP0, UPT, UR5, URZ, UPT, UP0 ;  /* 0x000000ff0500728c */ /* 0x000fd2000bf05300 */
[----:B------:R-:W-:Y:S05]  /*a8e0*/  BRA.U UP0, `(.L_x_169) ;  /* 0x00000001000c7547 */ /* 0x000fea000b800000 */
[----:B------:R-:W-:-:S13]  /*a8f0*/  FSETP.NEU.AND P0, PT, R26, RZ, PT ;  /* 0x000000ff1a00720b */ /* 0x000fda0003f0d000 */
[----:B------:R-:W-:Y:S05]  /*a900*/  @!P0 EXIT ;  /* 0x000000000000894d */ /* 0x000fea0003800000 */
[----:B------:R-:W-:Y:S05]  /*a910*/  BRA `(.L_x_168) ;  /* 0x00000000002c7947 */ /* 0x000fea0003800000 */
.L_x_169:
[----:B------:R-:W-:Y:S01]  /*a920*/  ISETP.NE.AND P0, PT, R70, RZ, PT ;  /* 0x000000ff4600720c */ /* 0x000fe20003f05270 */
[----:B------:R-:W-:-:S12]  /*a930*/  BSSY.RECONVERGENT B0, `(.L_x_168) ;  /* 0x0000009000007945 */ /* 0x000fd80003800200 */
[----:B------:R-:W-:Y:S05]  /*a940*/  @P0 BRA `(.L_x_170) ;  /* 0x0000000000140947 */ /* 0x000fea0003800000 */
[----:B------:R-:W3:Y:S02]  /*a950*/  LDCU.64 UR4, c[0x0][0x888] ;  /* 0x00011100ff0477ac */ /* 0x000ee40008000a00 */
[----:B---3--:R-:W-:-:S04]  /*a960*/  ISETP.NE.U32.AND P0, PT, RZ, UR4, PT ;  /* 0x00000004ff007c0c */ /* 0x008fc8000bf05070 */
[----:B------:R-:W-:-:S13]  /*a970*/  ISETP.NE.AND.EX P0, PT, RZ, UR5, PT, P0 ;  /* 0x00000005ff007c0c */ /* 0x000fda000bf05300 */
[----:B------:R-:W-:Y:S05]  /*a980*/  @!P0 EXIT ;  /* 0x000000000000894d */ /* 0x000fea0003800000 */
[----:B------:R-:W-:Y:S05]  /*a990*/  BRA `(.L_x_171) ;  /* 0x0000000000087947 */ /* 0x000fea0003800000 */
.L_x_170:
[----:B------:R-:W-:-:S13]  /*a9a0*/  FSETP.NEU.AND P0, PT, R26, RZ, PT ;  /* 0x000000ff1a00720b */ /* 0x000fda0003f0d000 */
[----:B------:R-:W-:Y:S05]  /*a9b0*/  @!P0 EXIT ;  /* 0x000000000000894d */ /* 0x000fea0003800000 */
.L_x_171:
[----:B------:R-:W-:Y:S05]  /*a9c0*/  BSYNC.RECONVERGENT B0 ;  /* 0x0000000000007941 */ /* 0x000fea0003800200 */
.L_x_168:
[----:B------:R-:W-:Y:S01]  /*a9d0*/  ULEA UR4, UR47, UR43, 0x3 ;  /* 0x0000002b2f047291 */ /* 0x000fe2000f8e18ff */
[----:B------:R-:W-:-:S04]  /*a9e0*/  DEPBAR.LE SB0, 0x0 ;  /* 0x000080000000791a */ /* 0x000fc80000000000 */
[----:B------:R-:W-:-:S04]  /*a9f0*/  UIADD3 UR4, UPT, UPT, UR4, 0x40, URZ ;  /* 0x0000004004047890 */ /* 0x000fc8000fffe0ff */
[----:B------:R-:W-:-:S09]  /*aa00*/  UPRMT UR4, UR52, 0x654, UR4 ;  /* 0x0000065434047896 */ /* 0x000fd20008000004 */
[----:B------:R-:W-:Y:S01]  /*aa10*/  SYNCS.ARRIVE.TRANS64.RED.A1T0 RZ, [UR4], RZ ;  /* 0x000000ffffff79a7 */ /* 0x000fe20008100404 */
[----:B------:R-:W-:Y:S05]  /*aa20*/  EXIT ;  /* 0x000000000000794d */ /* 0x000fea0003800000 */
.L_x_24:
[----:B--2---:R2:W3:Y:S02]  /*aa30*/  SYNCS.PHASECHK.TRANS64.TRYWAIT P0, [R3+URZ+0xe0], R2 ;  /* 0x0000e002030075a7 */ /* 0x0044e400080011ff */
[----:B---3--:R-:W-:Y:S05]  /*aa40*/  @!P0 NANOSLEEP.SYNCS 0x989680 ;  /* 0x009896800000895d */ /* 0x008fea0003900000 */
[----:B------:R-:W3:Y:S02]  /*aa50*/  @!P0 SYNCS.PHASECHK.TRANS64 P0, [R3+URZ+0xe0], R2 ;  /* 0x0000e002030085a7 */ /* 0x000ee400080010ff */
[----:B---3--:R-:W-:Y:S05]  /*aa60*/  @!P0 BRA `(.L_x_24) ;  /* 0xfffffffc00f08947 */ /* 0x008fea000383ffff */
[----:B------:R-:W-:Y:S05]  /*aa70*/  BRA `(.L_x_172) ;  /* 0xffffff6c00d87947 */ /* 0x000fea000383ffff */
.L_x_27:
[----:B-1----:R-:W-:-:S07]  /*aa80*/  MOV R0, UR33 ;  /* 0x0000002100007c02 */ /* 0x002fce0008000f00 */
.L_x_173:
[----:B-1----:R1:W2:Y:S02]  /*aa90*/  SYNCS.PHASECHK.TRANS64.TRYWAIT P0, [R0+URZ+0x10], R3 ;  /* 0x00001003000075a7 */ /* 0x0022a400080011ff */
[----:B--2---:R-:W-:Y:S05]  /*aaa0*/  @!P0 NANOSLEEP.SYNCS 0x989680 ;  /* 0x009896800000895d */ /* 0x004fea0003900000 */
[----:B------:R-:W2:Y:S02]  /*aab0*/  @!P0 SYNCS.PHASECHK.TRANS64 P0, [R0+URZ+0x10], R3 ;  /* 0x00001003000085a7 */ /* 0x000ea400080010ff */
[----:B--2---:R-:W-:Y:S05]  /*aac0*/  @!P0 BRA `(.L_x_173) ;  /* 0xfffffffc00f08947 */ /* 0x004fea000383ffff */
[----:B------:R-:W-:Y:S05]  /*aad0*/  BRA `(.L_x_26) ;  /* 0xffffff7000207947 */ /* 0x000fea000383ffff */
.L_x_34:
[----:B-1----:R-:W-:-:S07]  /*aae0*/  MOV R0, UR33 ;  /* 0x0000002100007c02 */ /* 0x002fce0008000f00 */
.L_x_174:
[----:B-1----:R1:W2:Y:S02]  /*aaf0*/  SYNCS.PHASECHK.TRANS64.TRYWAIT P0, [R0+URZ+0x10], R3 ;  /* 0x00001003000075a7 */ /* 0x0022a400080011ff */
[----:B--2---:R-:W-:Y:S05]  /*ab00*/  @!P0 NANOSLEEP.SYNCS 0x989680 ;  /* 0x009896800000895d */ /* 0x004fea0003900000 */
[----:B------:R-:W2:Y:S02]  /*ab10*/  @!P0 SYNCS.PHASECHK.TRANS64 P0, [R0+URZ+0x10], R3 ;  /* 0x00001003000085a7 */ /* 0x000ea400080010ff */
[----:B--2---:R-:W-:Y:S05]  /*ab20*/  @!P0 BRA `(.L_x_174) ;  /* 0xfffffffc00f08947 */ /* 0x004fea000383ffff */
[----:B------:R-:W-:Y:S05]  /*ab30*/  BRA `(.L_x_33) ;  /* 0xffffff7400107947 */ /* 0x000fea000383ffff */
.L_x_39:
[----:B-1----:R1:W2:Y:S02]  /*ab40*/  SYNCS.PHASECHK.TRANS64.TRYWAIT P0, [R3+URZ+0x70], R0 ;  /* 0x00007000030075a7 */ /* 0x0022a400080011ff */
[----:B--2---:R-:W-:Y:S05]  /*ab50*/  @!P0 NANOSLEEP.SYNCS 0x989680 ;  /* 0x009896800000895d */ /* 0x004fea0003900000 */
[----:B------:R-:W2:Y:S02]  /*ab60*/  @!P0 SYNCS.PHASECHK.TRANS64 P0, [R3+URZ+0x70], R0 ;  /* 0x00007000030085a7 */ /* 0x000ea400080010ff */
[----:B--2---:R-:W-:Y:S05]  /*ab70*/  @!P0 BRA `(.L_x_39) ;  /* 0xfffffffc00f08947 */ /* 0x004fea000383ffff */
[----:B------:R-:W-:Y:S05]  /*ab80*/  BRA `(.L_x_175) ;  /* 0xffffff7400e07947 */ /* 0x000fea000383ffff */
.L_x_43:
[----:B-1----:R-:W-:-:S07]  /*ab90*/  MOV R0, UR4 ;  /* 0x0000000400007c02 */ /* 0x002fce0008000f00 */
.L_x_176:
[----:B-1----:R1:W2:Y:S02]  /*aba0*/  SYNCS.PHASECHK.TRANS64.TRYWAIT P0, [R0+URZ], R3 ;  /* 0x00000003000075a7 */ /* 0x0022a400080011ff */
[----:B--2---:R-:W-:Y:S05]  /*abb0*/  @!P0 NANOSLEEP.SYNCS 0x989680 ;  /* 0x009896800000895d */ /* 0x004fea0003900000 */
[----:B------:R-:W2:Y:S02]  /*abc0*/  @!P0 SYNCS.PHASECHK.TRANS64 P0, [R0+URZ], R3 ;  /* 0x00000003000085a7 */ /* 0x000ea400080010ff */
[----:B--2---:R-:W-:Y:S05]  /*abd0*/  @!P0 BRA `(.L_x_176) ;  /* 0xfffffffc00f08947 */ /* 0x004fea000383ffff */
[----:B------:R-:W-:Y:S05]  /*abe0*/  BRA `(.L_x_177) ;  /* 0xffffff7c008c7947 */ /* 0x000fea000383ffff */
.L_x_46:
[----:B-1----:R1:W2:Y:S02]  /*abf0*/  SYNCS.PHASECHK.TRANS64.TRYWAIT P0, [R2+URZ+0xd0], R5 ;  /* 0x0000d005020075a7 */ /* 0x0022a400080011ff */
[----:B--2---:R-:W-:Y:S05]  /*ac00*/  @!P0 NANOSLEEP.SYNCS 0x989680 ;  /* 0x009896800000895d */ /* 0x004fea0003900000 */
[----:B------:R-:W2:Y:S02]  /*ac10*/  @!P0 SYNCS.PHASECHK.TRANS64 P0, [R2+URZ+0xd0], R5 ;  /* 0x0000d005020085a7 */ /* 0x000ea400080010ff */
[----:B--2---:R-:W-:Y:S05]  /*ac20*/  @!P0 BRA `(.L_x_46) ;  /* 0xfffffffc00f08947 */ /* 0x004fea000383ffff */
[----:B------:R-:W-:Y:S05]  /*ac30*/  BRA `(.L_x_178) ;  /* 0xffffff7c00e87947 */ /* 0x000fea000383ffff */
.L_x_47:
[----:B------:R-:W-:-:S07]  /*ac40*/  MOV R2, UR4 ;  /* 0x0000000400027c02 */ /* 0x000fce0008000f00 */
.L_x_179:
[----:B-1----:R1:W2:Y:S02]  /*ac50*/  SYNCS.PHASECHK.TRANS64.TRYWAIT P0, [R2+URZ+0x80], R5 ;  /* 0x00008005020075a7 */ /* 0x0022a400080011ff */
[----:B--2---:R-:W-:Y:S05]  /*ac60*/  @!P0 NANOSLEEP.SYNCS 0x989680 ;  /* 0x009896800000895d */ /* 0x004fea0003900000 */
[----:B------:R-:W2:Y:S02]  /*ac70*/  @!P0 SYNCS.PHASECHK.TRANS64 P0, [R2+URZ+0x80], R5 ;  /* 0x00008005020085a7 */ /* 0x000ea400080010ff */
[----:B--2---:R-:W-:Y:S05]  /*ac80*/  @!P0 BRA `(.L_x_179) ;  /* 0xfffffffc00f08947 */ /* 0x004fea000383ffff */
[----:B------:R-:W-:Y:S05]  /*ac90*/  BRA `(.L_x_180) ;  /* 0xffffff7c00f87947 */ /* 0x000fea000383ffff */
.L_x_48:
[----:B-1----:R1:W2:Y:S02]  /*aca0*/  SYNCS.PHASECHK.TRANS64.TRYWAIT P1, [R2+URZ+0x70], R5 ;  /* 0x00007005020075a7 */ /* 0x0022a400080211ff */
[----:B--2---:R-:W-:Y:S05]  /*acb0*/  @!P1 NANOSLEEP.SYNCS 0x989680 ;  /* 0x009896800000995d */ /* 0x004fea0003900000 */
[----:B------:R-:W2:Y:S02]  /*acc0*/  @!P1 SYNCS.PHASECHK.TRANS64 P1, [R2+URZ+0x70], R5 ;  /* 0x00007005020095a7 */ /* 0x000ea400080210ff */
[----:B--2---:R-:W-:Y:S05]  /*acd0*/  @!P1 BRA `(.L_x_48) ;  /* 0xfffffffc00f09947 */ /* 0x004fea000383ffff */
[----:B------:R-:W-:Y:S05]  /*ace0*/  BRA `(.L_x_181) ;  /* 0xffffff8000287947 */ /* 0x000fea000383ffff */
.L_x_51:
[----:B------:R-:W-:-:S07]  /*acf0*/  MOV R0, UR4 ;  /* 0x0000000400007c02 */ /* 0x000fce0008000f00 */
.L_x_182:
[----:B-1----:R1:W2:Y:S02]  /*ad00*/  SYNCS.PHASECHK.TRANS64.TRYWAIT P0, [R0+URZ+0x80], R3 ;  /* 0x00008003000075a7 */ /* 0x0022a400080011ff */
[----:B--2---:R-:W-:Y:S05]  /*ad10*/  @!P0 NANOSLEEP.SYNCS 0x989680 ;  /* 0x009896800000895d */ /* 0x004fea0003900000 */
[----:B------:R-:W2:Y:S02]  /*ad20*/  @!P0 SYNCS.PHASECHK.TRANS64 P0, [R0+URZ+0x80], R3 ;  /* 0x00008003000085a7 */ /* 0x000ea400080010ff */
[----:B--2---:R-:W-:Y:S05]  /*ad30*/  @!P0 BRA `(.L_x_182) ;  /* 0xfffffffc00f08947 */ /* 0x004fea000383ffff */
[----:B------:R-:W-:Y:S05]  /*ad40*/  BRA `(.L_x_50) ;  /* 0xffffff80007c7947 */ /* 0x000fea000383ffff */
.L_x_58:
[----:B-1----:R1:W2:Y:S02]  /*ad50*/  SYNCS.PHASECHK.TRANS64.TRYWAIT P1, [R0+URZ+0x70], R5 ;  /* 0x00007005000075a7 */ /* 0x0022a400080211ff */
[----:B--2---:R-:W-:Y:S05]  /*ad60*/  @!P1 NANOSLEEP.SYNCS 0x989680 ;  /* 0x009896800000995d */ /* 0x004fea0003900000 */
[----:B------:R-:W2:Y:S02]  /*ad70*/  @!P1 SYNCS.PHASECHK.TRANS64 P1, [R0+URZ+0x70], R5 ;  /* 0x00007005000095a7 */ /* 0x000ea400080210ff */
[----:B--2---:R-:W-:Y:S05]  /*ad80*/  @!P1 BRA `(.L_x_58) ;  /* 0xfffffffc00f09947 */ /* 0x004fea000383ffff */
[----:B------:R-:W-:Y:S05]  /*ad90*/  BRA `(.L_x_183) ;  /* 0xffffff8800107947 */ /* 0x000fea000383ffff */
.L_x_59:
[----:B------:R-:W-:-:S07]  /*ada0*/  MOV R3, UR46 ;  /* 0x0000002e00037c02 */ /* 0x000fce0008000f00 */
.L_x_184:
[----:B-1----:R1:W2:Y:S02]  /*adb0*/  SYNCS.PHASECHK.TRANS64.TRYWAIT P0, [R3+URZ+0xb0], R0 ;  /* 0x0000b000030075a7 */ /* 0x0022a400080011ff */
[----:B--2---:R-:W-:Y:S05]  /*adc0*/  @!P0 NANOSLEEP.SYNCS 0x989680 ;  /* 0x009896800000895d */ /* 0x004fea0003900000 */
[----:B------:R-:W2:Y:S02]  /*add0*/  @!P0 SYNCS.PHASECHK.TRANS64 P0, [R3+URZ+0xb0], R0 ;  /* 0x0000b000030085a7 */ /* 0x000ea400080010ff */
[----:B--2---:R-:W-:Y:S05]  /*ade0*/  @!P0 BRA `(.L_x_184) ;  /* 0xfffffffc00f08947 */ /* 0x004fea000383ffff */
[----:B------:R-:W-:Y:S05]  /*adf0*/  BRA `(.L_x_185) ;  /* 0xffffff8800607947 */ /* 0x000fea000383ffff */
.L_x_62:
[----:B------:R-:W-:Y:S07]  /*ae00*/  MOV R0, UR7 ;  /* 0x0000000700007c02 */ /* 0x000fee0008000f00 */
.L_x_186:
[----:B-1----:R1:W2:Y:S02]  /*ae10*/  SYNCS.PHASECHK.TRANS64.TRYWAIT P0, [R0+URZ], R3 ;  /* 0x00000003000075a7 */ /* 0x0022a400080011ff */
[----:B--2---:R-:W-:Y:S05]  /*ae20*/  @!P0 NANOSLEEP.SYNCS 0x989680 ;  /* 0x009896800000895d */ /* 0x004fea0003900000 */
[----:B------:R-:W2:Y:S02]  /*ae30*/  @!P0 SYNCS.PHASECHK.TRANS64 P0, [R0+URZ], R3 ;  /* 0x00000003000085a7 */ /* 0x000ea400080010ff */
[----:B--2---:R-:W-:Y:S05]  /*ae40*/  @!P0 BRA `(.L_x_186) ;  /* 0xfffffffc00f08947 */ /* 0x004fea000383ffff */
[----:B------:R-:W-:Y:S05]  /*ae50*/  BRA `(.L_x_61) ;  /* 0xffffff88007c7947 */ /* 0x000fea000383ffff */
.L_x_65:
[----:B------:R-:W-:-:S07]  /*ae60*/  MOV R0, UR4 ;  /* 0x0000000400007c02 */ /* 0x000fce0008000f00 */
.L_x_187:
[----:B--2---:R2:W4:Y:S02]  /*ae70*/  SYNCS.PHASECHK.TRANS64.TRYWAIT P0, [R0+URZ], R3 ;  /* 0x00000003000075a7 */ /* 0x00452400080011ff */
[----:B----4-:R-:W-:Y:S05]  /*ae80*/  @!P0 NANOSLEEP.SYNCS 0x989680 ;  /* 0x009896800000895d */ /* 0x010fea0003900000 */
[----:B------:R-:W4:Y:S02]  /*ae90*/  @!P0 SYNCS.PHASECHK.TRANS64 P0, [R0+URZ], R3 ;  /* 0x00000003000085a7 */ /* 0x000f2400080010ff */
[----:B----4-:R-:W-:Y:S05]  /*aea0*/  @!P0 BRA `(.L_x_187) ;  /* 0xfffffffc00f08947 */ /* 0x010fea000383ffff */
[----:B------:R-:W-:Y:S05]  /*aeb0*/  BRA `(.L_x_188) ;  /* 0xffffff8c00a87947 */ /* 0x000fea000383ffff */
.L_x_66:
[----:B------:R-:W-:-:S07]  /*aec0*/  MOV R0, UR5 ;  /* 0x0000000500007c02 */ /* 0x000fce0008000f00 */
.L_x_189:
[----:B-1----:R1:W2:Y:S02]  /*aed0*/  SYNCS.PHASECHK.TRANS64.TRYWAIT P0, [R0+URZ], R3 ;  /* 0x00000003000075a7 */ /* 0x0022a400080011ff */
[----:B--2---:R-:W-:Y:S05]  /*aee0*/  @!P0 NANOSLEEP.SYNCS 0x989680 ;  /* 0x009896800000895d */ /* 0x004fea0003900000 */
[----:B------:R-:W2:Y:S02]  /*aef0*/  @!P0 SYNCS.PHASECHK.TRANS64 P0, [R0+URZ], R3 ;  /* 0x00000003000085a7 */ /* 0x000ea400080010ff */
[----:B--2---:R-:W-:Y:S05]  /*af00*/  @!P0 BRA `(.L_x_189) ;  /* 0xfffffffc00f08947 */ /* 0x004fea000383ffff */
[----:B------:R-:W-:Y:S05]  /*af10*/  BRA `(.L_x_190) ;  /* 0xffffff8c00b47947 */ /* 0x000fea000383ffff */
.L_x_67:
[----:B------:R-:W-:-:S07]  /*af20*/  MOV R0, UR5 ;  /* 0x0000000500007c02 */ /* 0x000fce0008000f00 */
.L_x_191:
[----:B-1----:R1:W2:Y:S02]  /*af30*/  SYNCS.PHASECHK.TRANS64.TRYWAIT P0, [R0+URZ], R3 ;  /* 0x00000003000075a7 */ /* 0x0022a400080011ff */
[----:B--2---:R-:W-:Y:S05]  /*af40*/  @!P0 NANOSLEEP.SYNCS 0x989680 ;  /* 0x009896800000895d */ /* 0x004fea0003900000 */
[----:B------:R-:W2:Y:S02]  /*af50*/  @!P0 SYNCS.PHASECHK.TRANS64 P0, [R0+URZ], R3 ;  /* 0x00000003000085a7 */ /* 0x000ea400080010ff */
[----:B--2---:R-:W-:Y:S05]  /*af60*/  @!P0 BRA `(.L_x_191) ;  /* 0xfffffffc00f08947 */ /* 0x004fea000383ffff */
[----:B------:R-:W-:Y:S05]  /*af70*/  BRA `(.L_x_192) ;  /* 0xffffff8c00c07947 */ /* 0x000fea000383ffff */
.L_x_68:
[----:B------:R-:W-:-:S07]  /*af80*/  MOV R0, UR4 ;  /* 0x0000000400007c02 */ /* 0x000fce0008000f00 */
.L_x_193:
[----:B-1----:R1:W2:Y:S02]  /*af90*/  SYNCS.PHASECHK.TRANS64.TRYWAIT P0, [R0+URZ], R3 ;  /* 0x00000003000075a7 */ /* 0x0022a400080011ff */
[----:B--2---:R-:W-:Y:S05]  /*afa0*/  @!P0 NANOSLEEP.SYNCS 0x989680 ;  /* 0x009896800000895d */ /* 0x004fea0003900000 */
[----:B------:R-:W2:Y:S02]  /*afb0*/  @!P0 SYNCS.PHASECHK.TRANS64 P0, [R0+URZ], R3 ;  /* 0x00000003000085a7 */ /* 0x000ea400080010ff */
[----:B--2---:R-:W-:Y:S05]  /*afc0*/  @!P0 BRA `(.L_x_193) ;  /* 0xfffffffc00f08947 */ /* 0x004fea000383ffff */
[----:B------:R-:W-:Y:S05]  /*afd0*/  BRA `(.L_x_194) ;  /* 0xffffff8c00cc7947 */ /* 0x000fea000383ffff */
.L_x_73:
[----:B--2---:R2:W3:Y:S02]  /*afe0*/  SYNCS.PHASECHK.TRANS64.TRYWAIT P0, [R12+URZ+0x70], R9 ;  /* 0x000070090c0075a7 */ /* 0x0044e400080011ff */
[----:B---3--:R-:W-:Y:S05]  /*aff0*/  @!P0 NANOSLEEP.SYNCS 0x989680 ;  /* 0x009896800000895d */ /* 0x008fea0003900000 */
[----:B------:R-:W3:Y:S02]  /*b000*/  @!P0 SYNCS.PHASECHK.TRANS64 P0, [R12+URZ+0x70], R9 ;  /* 0x000070090c0085a7 */ /* 0x000ee400080010ff */
[----:B---3--:R-:W-:Y:S05]  /*b010*/  @!P0 BRA `(.L_x_73) ;  /* 0xfffffffc00f08947 */ /* 0x008fea000383ffff */
[----:B------:R-:W-:Y:S05]  /*b020*/  BRA `(.L_x_195) ;  /* 0xffffff9000e47947 */ /* 0x000fea000383ffff */
.L_x_76:
[----:B------:R-:W-:Y:S07]  /*b030*/  MOV R0, UR21 ;  /* 0x0000001500007c02 */ /* 0x000fee0008000f00 */
.L_x_196:
[----:B--2---:R2:W3:Y:S02]  /*b040*/  SYNCS.PHASECHK.TRANS64.TRYWAIT P2, [R0+URZ+0x68], R9 ;  /* 0x00006809000075a7 */ /* 0x0044e400080411ff */
[----:B---3--:R-:W-:Y:S05]  /*b050*/  @!P2 NANOSLEEP.SYNCS 0x989680 ;  /* 0x009896800000a95d */ /* 0x008fea0003900000 */
[----:B------:R-:W3:Y:S02]  /*b060*/  @!P2 SYNCS.PHASECHK.TRANS64 P2, [R0+URZ+0x68], R9 ;  /* 0x000068090000a5a7 */ /* 0x000ee400080410ff */
[----:B---3--:R-:W-:Y:S05]  /*b070*/  @!P2 BRA `(.L_x_196) ;  /* 0xfffffffc00f0a947 */ /* 0x008fea000383ffff */
[----:B------:R-:W-:Y:S05]  /*b080*/  BRA `(.L_x_75) ;  /* 0xffffff9800507947 */ /* 0x000fea000383ffff */
.L_x_79:
[----:B------:R-:W-:Y:S07]  /*b090*/  MOV R9, UR21 ;  /* 0x0000001500097c02 */ /* 0x000fee0008000f00 */
.L_x_197:
[----:B--2---:R2:W3:Y:S02]  /*b0a0*/  SYNCS.PHASECHK.TRANS64.TRYWAIT P0, [R9+URZ+0x40], R10 ;  /* 0x0000400a090075a7 */ /* 0x0044e400080011ff */
[----:B---3--:R-:W-:Y:S05]  /*b0b0*/  @!P0 NANOSLEEP.SYNCS 0x989680 ;  /* 0x009896800000895d */ /* 0x008fea0003900000 */
[----:B------:R-:W3:Y:S02]  /*b0c0*/  @!P0 SYNCS.PHASECHK.TRANS64 P0, [R9+URZ+0x40], R10 ;  /* 0x0000400a090085a7 */ /* 0x000ee400080010ff */
[----:B---3--:R-:W-:Y:S05]  /*b0d0*/  @!P0 BRA `(.L_x_197) ;  /* 0xfffffffc00f08947 */ /* 0x008fea000383ffff */
[----:B------:R-:W-:Y:S05]  /*b0e0*/  BRA `(.L_x_198) ;  /* 0xffffff9800ac7947 */ /* 0x000fea000383ffff */
.L_x_80:
[----:B------:R-:W-:Y:S07]  /*b0f0*/  MOV R9, UR21 ;  /* 0x0000001500097c02 */ /* 0x000fee0008000f00 */
.L_x_199:
[----:B--2---:R2:W3:Y:S02]  /*b100*/  SYNCS.PHASECHK.TRANS64.TRYWAIT P0, [R9+URZ+0x48], R10 ;  /* 0x0000480a090075a7 */ /* 0x0044e400080011ff */
[----:B---3--:R-:W-:Y:S05]  /*b110*/  @!P0 NANOSLEEP.SYNCS 0x989680 ;  /* 0x009896800000895d */ /* 0x008fea0003900000 */
[----:B------:R-:W3:Y:S02]  /*b120*/  @!P0 SYNCS.PHASECHK.TRANS64 P0, [R9+URZ+0x48], R10 ;  /* 0x0000480a090085a7 */ /* 0x000ee400080010ff */
[----:B---3--:R-:W-:Y:S05]  /*b130*/  @!P0 BRA `(.L_x_199) ;  /* 0xfffffffc00f08947 */ /* 0x008fea000383ffff */
[----:B------:R-:W-:Y:S05]  /*b140*/  BRA `(.L_x_200) ;  /* 0xffffff9800ec7947 */ /* 0x000fea000383ffff */
.L_x_81:
[----:B------:R-:W-:Y:S07]  /*b150*/  MOV R9, UR21 ;  /* 0x0000001500097c02 */ /* 0x000fee0008000f00 */
.L_x_201:
[----:B--2---:R2:W3:Y:S02]  /*b160*/  SYNCS.PHASECHK.TRANS64.TRYWAIT P0, [R9+URZ+0x50], R10 ;  /* 0x0000500a090075a7 */ /* 0x0044e400080011ff */
[----:B---3--:R-:W-:Y:S05]  /*b170*/  @!P0 NANOSLEEP.SYNCS 0x989680 ;  /* 0x009896800000895d */ /* 0x008fea0003900000 */
[----:B------:R-:W3:Y:S02]  /*b180*/  @!P0 SYNCS.PHASECHK.TRANS64 P0, [R9+URZ+0x50], R10 ;  /* 0x0000500a090085a7 */ /* 0x000ee400080010ff */
[----:B---3--:R-:W-:Y:S05]  /*b190*/  @!P0 BRA `(.L_x_201) ;  /* 0xfffffffc00f08947 */ /* 0x008fea000383ffff */
[----:B------:R-:W-:Y:S05]  /*b1a0*/  BRA `(.L_x_202) ;  /* 0xffffff9c00307947 */ /* 0x000fea000383ffff */
.L_x_82:
[----:B------:R-:W-:Y:S07]  /*b1b0*/  MOV R9, UR21 ;  /* 0x0000001500097c02 */ /* 0x000fee0008000f00 */
.L_x_203:
[----:B--2---:R2:W3:Y:S02]  /*b1c0*/  SYNCS.PHASECHK.TRANS64.TRYWAIT P0, [R9+URZ+0x58], R10 ;  /* 0x0000580a090075a7 */ /* 0x0044e400080011ff */
[----:B---3--:R-:W-:Y:S05]  /*b1d0*/  @!P0 NANOSLEEP.SYNCS 0x989680 ;  /* 0x009896800000895d */ /* 0x008fea0003900000 */
[----:B------:R-:W3:Y:S02]  /*b1e0*/  @!P0 SYNCS.PHASECHK.TRANS64 P0, [R9+URZ+0x58], R10 ;  /* 0x0000580a090085a7 */ /* 0x000ee400080010ff */
[----:B---3--:R-:W-:Y:S05]  /*b1f0*/  @!P0 BRA `(.L_x_203) ;  /* 0xfffffffc00f08947 */ /* 0x008fea000383ffff */
[----:B------:R-:W-:Y:S05]  /*b200*/  BRA `(.L_x_204) ;  /* 0xffffff9c00787947 */ /* 0x000fea000383ffff */
.L_x_83:
[----:B------:R-:W-:Y:S07]  /*b210*/  MOV R0, UR21 ;  /* 0x0000001500007c02 */ /* 0x000fee0008000f00 */
.L_x_205:
[----:B--2---:R2:W3:Y:S02]  /*b220*/  SYNCS.PHASECHK.TRANS64.TRYWAIT P0, [R0+URZ+0x40], R9 ;  /* 0x00004009000075a7 */ /* 0x0044e400080011ff */
[----:B---3--:R-:W-:Y:S05]  /*b230*/  @!P0 NANOSLEEP.SYNCS 0x989680 ;  /* 0x009896800000895d */ /* 0x008fea0003900000 */
[----:B------:R-:W3:Y:S02]  /*b240*/  @!P0 SYNCS.PHASECHK.TRANS64 P0, [R0+URZ+0x40], R9 ;  /* 0x00004009000085a7 */ /* 0x000ee400080010ff */
[----:B---3--:R-:W-:Y:S05]  /*b250*/  @!P0 BRA `(.L_x_205) ;  /* 0xfffffffc00f08947 */ /* 0x008fea000383ffff */
[----:B------:R-:W-:Y:S05]  /*b260*/  BRA `(.L_x_206) ;  /* 0xffffff9c00c47947 */ /* 0x000fea000383ffff */
.L_x_84:
[----:B------:R-:W-:Y:S07]  /*b270*/  MOV R0, UR21 ;  /* 0x0000001500007c02 */ /* 0x000fee0008000f00 */
.L_x_207:
[----:B--2---:R2:W3:Y:S02]  /*b280*/  SYNCS.PHASECHK.TRANS64.TRYWAIT P0, [R0+URZ+0x48], R9 ;  /* 0x00004809000075a7 */ /* 0x0044e400080011ff */
[----:B---3--:R-:W-:Y:S05]  /*b290*/  @!P0 NANOSLEEP.SYNCS 0x989680 ;  /* 0x009896800000895d */ /* 0x008fea0003900000 */
[----:B------:R-:W3:Y:S02]  /*b2a0*/  @!P0 SYNCS.PHASECHK.TRANS64 P0, [R0+URZ+0x48], R9 ;  /* 0x00004809000085a7 */ /* 0x000ee400080010ff */
[----:B---3--:R-:W-:Y:S05]  /*b2b0*/  @!P0 BRA `(.L_x_207) ;  /* 0xfffffffc00f08947 */ /* 0x008fea000383ffff */
[----:B------:R-:W-:Y:S05]  /*b2c0*/  BRA `(.L_x_208) ;  /* 0xffffffa0000c7947 */ /* 0x000fea000383ffff */
.L_x_85:
[----:B------:R-:W-:Y:S07]  /*b2d0*/  MOV R0, UR21 ;  /* 0x0000001500007c02 */ /* 0x000fee0008000f00 */
.L_x_209:
[----:B--2---:R2:W3:Y:S02]  /*b2e0*/  SYNCS.PHASECHK.TRANS64.TRYWAIT P0, [R0+URZ+0x50], R9 ;  /* 0x00005009000075a7 */ /* 0x0044e400080011ff */
[----:B---3--:R-:W-:Y:S05]  /*b2f0*/  @!P0 NANOSLEEP.SYNCS 0x989680 ;  /* 0x009896800000895d */ /* 0x008fea0003900000 */
[----:B------:R-:W3:Y:S02]  /*b300*/  @!P0 SYNCS.PHASECHK.TRANS64 P0, [R0+URZ+0x50], R9 ;  /* 0x00005009000085a7 */ /* 0x000ee400080010ff */
[----:B---3--:R-:W-:Y:S05]  /*b310*/  @!P0 BRA `(.L_x_209) ;  /* 0xfffffffc00f08947 */ /* 0x008fea000383ffff */
[----:B------:R-:W-:Y:S05]  /*b320*/  BRA `(.L_x_210) ;  /* 0xffffffa000547947 */ /* 0x000fea000383ffff */
.L_x_86:
[----:B------:R-:W-:Y:S07]  /*b330*/  MOV R0, UR21 ;  /* 0x0000001500007c02 */ /* 0x000fee0008000f00 */
.L_x_211:
[----:B--2---:R2:W3:Y:S02]  /*b340*/  SYNCS.PHASECHK.TRANS64.TRYWAIT P0, [R0+URZ+0x58], R9 ;  /* 0x00005809000075a7 */ /* 0x0044e400080011ff */
[----:B---3--:R-:W-:Y:S05]  /*b350*/  @!P0 NANOSLEEP.SYNCS 0x989680 ;  /* 0x009896800000895d */ /* 0x008fea0003900000 */
[----:B------:R-:W3:Y:S02]  /*b360*/  @!P0 SYNCS.PHASECHK.TRANS64 P0, [R0+URZ+0x58], R9 ;  /* 0x00005809000085a7 */ /* 0x000ee400080010ff */
[----:B---3--:R-:W-:Y:S05]  /*b370*/  @!P0 BRA `(.L_x_211) ;  /* 0xfffffffc00f08947 */ /* 0x008fea000383ffff */
[----:B------:R-:W-:Y:S05]  /*b380*/  BRA `(.L_x_212) ;  /* 0xffffffa000987947 */ /* 0x000fea000383ffff */
.L_x_88:
[----:B------:R-:W-:-:S07]  /*b390*/  MOV R3, UR21 ;  /* 0x0000001500037c02 */ /* 0x000fce0008000f00 */
.L_x_213:
[----:B---3--:R3:W4:Y:S02]  /*b3a0*/  SYNCS.PHASECHK.TRANS64.TRYWAIT P0, [R3+URZ+0x40], R10 ;  /* 0x0000400a030075a7 */ /* 0x00872400080011ff */
[----:B----4-:R-:W-:Y:S05]  /*b3b0*/  @!P0 NANOSLEEP.SYNCS 0x989680 ;  /* 0x009896800000895d */ /* 0x010fea0003900000 */
[----:B------:R-:W4:Y:S02]  /*b3c0*/  @!P0 SYNCS.PHASECHK.TRANS64 P0, [R3+URZ+0x40], R10 ;  /* 0x0000400a030085a7 */ /* 0x000f2400080010ff */
[----:B----4-:R-:W-:Y:S05]  /*b3d0*/  @!P0 BRA `(.L_x_213) ;  /* 0xfffffffc00f08947 */ /* 0x010fea000383ffff */
[----:B------:R-:W-:Y:S05]  /*b3e0*/  BRA `(.L_x_214) ;  /* 0xffffffa400087947 */ /* 0x000fea000383ffff */
.L_x_89:
[----:B---3--:R-:W-:-:S07]  /*b3f0*/  MOV R3, UR21 ;  /* 0x0000001500037c02 */ /* 0x008fce0008000f00 */
.L_x_215:
[----:B---3--:R3:W4:Y:S02]  /*b400*/  SYNCS.PHASECHK.TRANS64.TRYWAIT P0, [R3+URZ+0x48], R10 ;  /* 0x0000480a030075a7 */ /* 0x00872400080011ff */
[----:B----4-:R-:W-:Y:S05]  /*b410*/  @!P0 NANOSLEEP.SYNCS 0x989680 ;  /* 0x009896800000895d */ /* 0x010fea0003900000 */
[----:B------:R-:W4:Y:S02]  /*b420*/  @!P0 SYNCS.PHASECHK.TRANS64 P0, [R3+URZ+0x48], R10 ;  /* 0x0000480a030085a7 */ /* 0x000f2400080010ff */
[----:B----4-:R-:W-:Y:S05]  /*b430*/  @!P0 BRA `(.L_x_215) ;  /* 0xfffffffc00f08947 */ /* 0x010fea000383ffff */
[----:B------:R-:W-:Y:S05]  /*b440*/  BRA `(.L_x_216) ;  /* 0xffffffa000f87947 */ /* 0x000fea000383ffff */
.L_x_90:
[----:B---3--:R-:W-:-:S07]  /*b450*/  MOV R3, UR21 ;  /* 0x0000001500037c02 */ /* 0x008fce0008000f00 */
.L_x_217:
[----:B---3--:R3:W4:Y:S02]  /*b460*/  SYNCS.PHASECHK.TRANS64.TRYWAIT P0, [R3+URZ+0x50], R10 ;  /* 0x0000500a030075a7 */ /* 0x00872400080011ff */
[----:B----4-:R-:W-:Y:S05]  /*b470*/  @!P0 NANOSLEEP.SYNCS 0x989680 ;  /* 0x009896800000895d */ /* 0x010fea0003900000 */
[----:B------:R-:W4:Y:S02]  /*b480*/  @!P0 SYNCS.PHASECHK.TRANS64 P0, [R3+URZ+0x50], R10 ;  /* 0x0000500a030085a7 */ /* 0x000f2400080010ff */
[----:B----4-:R-:W-:Y:S05]  /*b490*/  @!P0 BRA `(.L_x_217) ;  /* 0xfffffffc00f08947 */ /* 0x010fea000383ffff */
[----:B------:R-:W-:Y:S05]  /*b4a0*/  BRA `(.L_x_218) ;  /* 0xffffffa000ec7947 */ /* 0x000fea000383ffff */
.L_x_92:
[----:B-1----:R1:W2:Y:S02]  /*b4b0*/  SYNCS.PHASECHK.TRANS64.TRYWAIT P0, [R0+URZ+0x70], R3 ;  /* 0x00007003000075a7 */ /* 0x0022a400080011ff */
[----:B--2---:R-:W-:Y:S05]  /*b4c0*/  @!P0 NANOSLEEP.SYNCS 0x989680 ;  /* 0x009896800000895d */ /* 0x004fea0003900000 */
[----:B------:R-:W2:Y:S02]  /*b4d0*/  @!P0 SYNCS.PHASECHK.TRANS64 P0, [R0+URZ+0x70], R3 ;  /* 0x00007003000085a7 */ /* 0x000ea400080010ff */
[----:B--2---:R-:W-:Y:S05]  /*b4e0*/  @!P0 BRA `(.L_x_92) ;  /* 0xfffffffc00f08947 */ /* 0x004fea000383ffff */
[----:B------:R-:W-:Y:S05]  /*b4f0*/  BRA `(.L_x_219) ;  /* 0xffffffa400c07947 */ /* 0x000fea000383ffff */
.L_x_103:
[----:B-1----:R-:W-:Y:S04]  /*b500*/  MOV R0, UR43 ;  /* 0x0000002b00007c02 */ /* 0x002fe80008000f00 */
[----:B------:R1:W3:Y:S03]  /*b510*/  SYNCS.PHASECHK.TRANS64.TRYWAIT P1, [R0+URZ+0x20], R5 ;  /* 0x00002005000075a7 */ /* 0x0002e600080211ff */
[----:B---3--:R-:W-:Y:S05]  /*b520*/  @!P1 NANOSLEEP.SYNCS 0x989680 ;  /* 0x009896800000995d */ /* 0x008fea0003900000 */
[----:B------:R-:W3:Y:S02]  /*b530*/  @!P1 SYNCS.PHASECHK.TRANS64 P1, [R0+URZ+0x20], R5 ;  /* 0x00002005000095a7 */ /* 0x000ee400080210ff */
[----:B---3--:R-:W-:Y:S05]  /*b540*/  @!P1 BRA `(.L_x_103) ;  /* 0xfffffffc00ec9947 */ /* 0x008fea000383ffff */
[----:B------:R-:W-:Y:S05]  /*b550*/  BRA `(.L_x_102) ;  /* 0xffffffb400647947 */ /* 0x000fea000383ffff */
.L_x_105:
[----:B-1----:R1:W4:Y:S02]  /*b560*/  SYNCS.PHASECHK.TRANS64.TRYWAIT P0, [R86+URZ+0x90], R3 ;  /* 0x00009003560075a7 */ /* 0x00232400080011ff */
[----:B----4-:R-:W-:Y:S05]  /*b570*/  @!P0 NANOSLEEP.SYNCS 0x989680 ;  /* 0x009896800000895d */ /* 0x010fea0003900000 */
[----:B------:R-:W4:Y:S02]  /*b580*/  @!P0 SYNCS.PHASECHK.TRANS64 P0, [R86+URZ+0x90], R3 ;  /* 0x00009003560085a7 */ /* 0x000f2400080010ff */
[----:B----4-:R-:W-:Y:S05]  /*b590*/  @!P0 BRA `(.L_x_105) ;  /* 0xfffffffc00f08947 */ /* 0x010fea000383ffff */
[----:B------:R-:W-:Y:S05]  /*b5a0*/  BRA `(.L_x_104) ;  /* 0xffffffb400907947 */ /* 0x000fea000383ffff */
.L_x_114:
[----:B--2---:R2:W3:Y:S02]  /*b5b0*/  SYNCS.PHASECHK.TRANS64.TRYWAIT P0, [R3+URZ+0x20], R0 ;  /* 0x00002000030075a7 */ /* 0x0044e400080011ff */
[----:B---3--:R-:W-:Y:S05]  /*b5c0*/  @!P0 NANOSLEEP.SYNCS 0x989680 ;  /* 0x009896800000895d */ /* 0x008fea0003900000 */
[----:B------:R-:W3:Y:S02]  /*b5d0*/  @!P0 SYNCS.PHASECHK.TRANS64 P0, [R3+URZ+0x20], R0 ;  /* 0x00002000030085a7 */ /* 0x000ee400080010ff */
[----:B---3--:R-:W-:Y:S05]  /*b5e0*/  @!P0 BRA `(.L_x_114) ;  /* 0xfffffffc00f08947 */ /* 0x008fea000383ffff */
[----:B------:R-:W-:Y:S05]  /*b5f0*/  BRA `(.L_x_113) ;  /* 0xffffffbc00347947 */ /* 0x000fea000383ffff */
.L_x_122:
[----:B--2---:R2:W3:Y:S02]  /*b600*/  SYNCS.PHASECHK.TRANS64.TRYWAIT P0, [R21+URZ+0x20], R4 ;  /* 0x00002004150075a7 */ /* 0x0044e400080011ff */
[----:B---3--:R-:W-:Y:S05]  /*b610*/  @!P0 NANOSLEEP.SYNCS 0x989680 ;  /* 0x009896800000895d */ /* 0x008fea0003900000 */
[----:B------:R-:W3:Y:S02]  /*b620*/  @!P0 SYNCS.PHASECHK.TRANS64 P0, [R21+URZ+0x20], R4 ;  /* 0x00002004150085a7 */ /* 0x000ee400080010ff */
[----:B---3--:R-:W-:Y:S05]  /*b630*/  @!P0 BRA `(.L_x_122) ;  /* 0xfffffffc00f08947 */ /* 0x008fea000383ffff */
[----:B------:R-:W-:Y:S05]  /*b640*/  BRA `(.L_x_121) ;  /* 0xffffffc000f87947 */ /* 0x000fea000383ffff */
.L_x_130:
[----:B--2---:R2:W3:Y:S02]  /*b650*/  SYNCS.PHASECHK.TRANS64.TRYWAIT P0, [R21+URZ+0x20], R4 ;  /* 0x00002004150075a7 */ /* 0x0044e400080011ff */
[----:B---3--:R-:W-:Y:S05]  /*b660*/  @!P0 NANOSLEEP.SYNCS 0x989680 ;  /* 0x009896800000895d */ /* 0x008fea0003900000 */
[----:B------:R-:W3:Y:S02]  /*b670*/  @!P0 SYNCS.PHASECHK.TRANS64 P0, [R21+URZ+0x20], R4 ;  /* 0x00002004150085a7 */ /* 0x000ee400080010ff */
[----:B---3--:R-:W-:Y:S05]  /*b680*/  @!P0 BRA `(.L_x_130) ;  /* 0xfffffffc00f08947 */ /* 0x008fea000383ffff */
[----:B------:R-:W-:Y:S05]  /*b690*/  BRA `(.L_x_129) ;  /* 0xffffffc800c07947 */ /* 0x000fea000383ffff */
.L_x_138:
[----:B--2---:R2:W3:Y:S02]  /*b6a0*/  SYNCS.PHASECHK.TRANS64.TRYWAIT P0, [R21+URZ+0x20], R4 ;  /* 0x00002004150075a7 */ /* 0x0044e400080011ff */
[----:B---3--:R-:W-:Y:S05]  /*b6b0*/  @!P0 NANOSLEEP.SYNCS 0x989680 ;  /* 0x009896800000895d */ /* 0x008fea0003900000 */
[----:B------:R-:W3:Y:S02]  /*b6c0*/  @!P0 SYNCS.PHASECHK.TRANS64 P0, [R21+URZ+0x20], R4 ;  /* 0x00002004150085a7 */ /* 0x000ee400080010ff */
[----:B---3--:R-:W-:Y:S05]  /*b6d0*/  @!P0 BRA `(.L_x_138) ;  /* 0xfffffffc00f08947 */ /* 0x008fea000383ffff */
[----:B------:R-:W-:Y:S05]  /*b6e0*/  BRA `(.L_x_137) ;  /* 0xffffffd000947947 */ /* 0x000fea000383ffff */
.L_x_146:
[----:B--2---:R2:W3:Y:S02]  /*b6f0*/  SYNCS.PHASECHK.TRANS64.TRYWAIT P0, [R21+URZ+0x20], R4 ;  /* 0x00002004150075a7 */ /* 0x0044e400080011ff */
[----:B---3--:R-:W-:Y:S05]  /*b700*/  @!P0 NANOSLEEP.SYNCS 0x989680 ;  /* 0x009896800000895d */ /* 0x008fea0003900000 */
[----:B------:R-:W3:Y:S02]  /*b710*/  @!P0 SYNCS.PHASECHK.TRANS64 P0, [R21+URZ+0x20], R4 ;  /* 0x00002004150085a7 */ /* 0x000ee400080010ff */
[----:B---3--:R-:W-:Y:S05]  /*b720*/  @!P0 BRA `(.L_x_146) ;  /* 0xfffffffc00f08947 */ /* 0x008fea000383ffff */
[----:B------:R-:W-:Y:S05]  /*b730*/  BRA `(.L_x_145) ;  /* 0xffffffd800787947 */ /* 0x000fea000383ffff */
.L_x_154:
[----:B--2---:R2:W3:Y:S02]  /*b740*/  SYNCS.PHASECHK.TRANS64.TRYWAIT P0, [R21+URZ+0x20], R4 ;  /* 0x00002004150075a7 */ /* 0x0044e400080011ff */
[----:B---3--:R-:W-:Y:S05]  /*b750*/  @!P0 NANOSLEEP.SYNCS 0x989680 ;  /* 0x009896800000895d */ /* 0x008fea0003900000 */
[----:B------:R-:W3:Y:S02]  /*b760*/  @!P0 SYNCS.PHASECHK.TRANS64 P0, [R21+URZ+0x20], R4 ;  /* 0x00002004150085a7 */ /* 0x000ee400080010ff */
[----:B---3--:R-:W-:Y:S05]  /*b770*/  @!P0 BRA `(.L_x_154) ;  /* 0xfffffffc00f08947 */ /* 0x008fea000383ffff */
[----:B------:R-:W-:Y:S05]  /*b780*/  BRA `(.L_x_153) ;  /* 0xffffffe000507947 */ /* 0x000fea000383ffff */
.L_x_162:
[----:B--2---:R2:W3:Y:S02]  /*b790*/  SYNCS.PHASECHK.TRANS64.TRYWAIT P0, [R21+URZ+0x20], R92 ;  /* 0x0000205c150075a7 */ /* 0x0044e400080011ff */
[----:B---3--:R-:W-:Y:S05]  /*b7a0*/  @!P0 NANOSLEEP.SYNCS 0x989680 ;  /* 0x009896800000895d */ /* 0x008fea0003900000 */
[----:B------:R-:W3:Y:S02]  /*b7b0*/  @!P0 SYNCS.PHASECHK.TRANS64 P0, [R21+URZ+0x20], R92 ;  /* 0x0000205c150085a7 */ /* 0x000ee400080010ff */
[----:B---3--:R-:W-:Y:S05]  /*b7c0*/  @!P0 BRA `(.L_x_162) ;  /* 0xfffffffc00f08947 */ /* 0x008fea000383ffff */
[----:B------:R-:W-:Y:S05]  /*b7d0*/  BRA `(.L_x_161) ;  /* 0xffffffe800287947 */ /* 0x000fea000383ffff */
        .weak           $__internal_0_$__cuda_sm10x_tcgen05_guardrail_trap_col_being_dealloced_not_returned_by_alloc
        .type           $__internal_0_$__cuda_sm10x_tcgen05_guardrail_trap_col_being_dealloced_not_returned_by_alloc,@function
        .size           $__internal_0_$__cuda_sm10x_tcgen05_guardrail_trap_col_being_dealloced_not_returned_by_alloc,($__internal_1_$__cuda_sm10x_tcgen05_guardrail_trap_phase_invalid_during_alloc - $__internal_0_$__cuda_sm10x_tcgen05_guardrail_trap_col_being_dealloced_not_returned_by_alloc)
$__internal_0_$__cuda_sm10x_tcgen05_guardrail_trap_col_being_dealloced_not_returned_by_alloc:
[----:B------:R-:W-:Y:S05]  /*b7e0*/  BPT.TRAP 0x1 ;  /* 0x000000040000795c */ /* 0x000fea0000300000 */
[----:B------:R-:W-:-:S04]  /*b7f0*/  HFMA2 R3, -RZ, RZ, 0, 0 ;  /* 0x00000000ff037431 */ /* 0x000fc800000001ff */
[----:B------:R-:W-:Y:S05]  /*b800*/  RET.REL.NODEC R2 `(_ZN7cutlass13device_kernelINS_4gemm6kernel13GemmUniversalIN4cute5tupleIJiiiiEEENS1_10collective13CollectiveMmaINS1_35MainloopSm100TmaUmmaWarpSpecializedILi2ELi2ELi4ENS5_IJNS4_1CILi1EEENSA_ILi8EEESB_EEEEENS5_IJNSA_ILi64EEENSA_ILi256EEESF_EEEfNS5_IJlSB_lEEEfSI_NS4_8TiledMMAINS4_8MMA_AtomIJNS4_17SM100_MMA_TF32_SSINS_10tfloat32_tESM_fLi64ELi256ELNS4_4UMMA5MajorE0ELSO_0ELNSN_7ScaleInE0ELSP_0EEEEEENS4_6LayoutINS5_IJSB_SB_SB_EEENS5_IJNSA_ILi0EEESU_SU_EEEEENS5_IJNS4_10UnderscoreESX_SX_EEEEENS4_23SM90_TMA_LOAD_MULTICASTENS4_14ComposedLayoutINS4_7SwizzleILi3ELi4ELi3EEENS4_18smem_ptr_flag_bitsILi32EEENSS_INS5_IJSC_NSA_ILi32EEEEEENS5_IJS16_SB_EEEEEEEvNS4_8identityENS4_13SM90_TMA_LOADES1A_vS1B_EENS_8epilogue10collective18CollectiveEpilogueINS1E_23Sm100TmaWarpSpecializedILi4ELi2ELi16ELb1ELb0EEEJSH_NS5_IJNSS_ISF_SB_EENSS_IS16_SB_EEEEEfSI_fSI_NS1E_6fusion15FusionCallbacksIS1I_NS1M_17LinearCombinationIffffLNS_15FloatRoundStyleE2EEESH_S1L_JEEENS4_5SM1004TMEM4LOAD26SM100_TMEM_LOAD_16dp128b8xES1C_S1A_NS4_17SM75_U32x4_LDSM_NENS4_14SM90_TMA_STOREES1A_NS4_17SM90_U32x4_STSM_NENS4_39AutoVectorizingCopyWithAssumedAlignmentILi128EEEEEEvvEEEEvNT_6ParamsE) ;  /* 0xffffff4402fc7950 */ /* 0x000fea0003c3ffff */
        .weak           $__internal_1_$__cuda_sm10x_tcgen05_guardrail_trap_phase_invalid_during_alloc
        .type           $__internal_1_$__cuda_sm10x_tcgen05_guardrail_trap_phase_invalid_during_alloc,@function
        .size           $__internal_1_$__cuda_sm10x_tcgen05_guardrail_trap_phase_invalid_during_alloc,($__internal_2_$__cuda_sm10x_tcgen05_guardrail_trap_unallocated_columns_being_dealloced - $__internal_1_$__cuda_sm10x_tcgen05_guardrail_trap_phase_invalid_during_alloc)
$__internal_1_$__cuda_sm10x_tcgen05_guardrail_trap_phase_invalid_during_alloc:
[----:B------:R-:W-:Y:S05]  /*b810*/  BPT.TRAP 0x1 ;  /* 0x000000040000795c */ /* 0x000fea0000300000 */
[----:B------:R-:W-:-:S04]  /*b820*/  MOV R5, 0x0 ;  /* 0x0000000000057802 */ /* 0x000fc80000000f00 */
[----:B------:R-:W-:Y:S05]  /*b830*/  RET.REL.NODEC R4 `(_ZN7cutlass13device_kernelINS_4gemm6kernel13GemmUniversalIN4cute5tupleIJiiiiEEENS1_10collective13CollectiveMmaINS1_35MainloopSm100TmaUmmaWarpSpecializedILi2ELi2ELi4ENS5_IJNS4_1CILi1EEENSA_ILi8EEESB_EEEEENS5_IJNSA_ILi64EEENSA_ILi256EEESF_EEEfNS5_IJlSB_lEEEfSI_NS4_8TiledMMAINS4_8MMA_AtomIJNS4_17SM100_MMA_TF32_SSINS_10tfloat32_tESM_fLi64ELi256ELNS4_4UMMA5MajorE0ELSO_0ELNSN_7ScaleInE0ELSP_0EEEEEENS4_6LayoutINS5_IJSB_SB_SB_EEENS5_IJNSA_ILi0EEESU_SU_EEEEENS5_IJNS4_10UnderscoreESX_SX_EEEEENS4_23SM90_TMA_LOAD_MULTICASTENS4_14ComposedLayoutINS4_7SwizzleILi3ELi4ELi3EEENS4_18smem_ptr_flag_bitsILi32EEENSS_INS5_IJSC_NSA_ILi32EEEEEENS5_IJS16_SB_EEEEEEEvNS4_8identityENS4_13SM90_TMA_LOADES1A_vS1B_EENS_8epilogue10collective18CollectiveEpilogueINS1E_23Sm100TmaWarpSpecializedILi4ELi2ELi16ELb1ELb0EEEJSH_NS5_IJNSS_ISF_SB_EENSS_IS16_SB_EEEEEfSI_fSI_NS1E_6fusion15FusionCallbacksIS1I_NS1M_17LinearCombinationIffffLNS_15FloatRoundStyleE2EEESH_S1L_JEEENS4_5SM1004TMEM4LOAD26SM100_TMEM_LOAD_16dp128b8xES1C_S1A_NS4_17SM75_U32x4_LDSM_NENS4_14SM90_TMA_STOREES1A_NS4_17SM90_U32x4_STSM_NENS4_39AutoVectorizingCopyWithAssumedAlignmentILi128EEEEEEvvEEEEvNT_6ParamsE) ;  /* 0xffffff4404f07950 */ /* 0x000fea0003c3ffff */
        .weak           $__internal_2_$__cuda_sm10x_tcgen05_guardrail_trap_unallocated_columns_being_dealloced
        .type           $__internal_2_$__cuda_sm10x_tcgen05_guardrail_trap_unallocated_columns_being_dealloced,@function
        .size           $__internal_2_$__cuda_sm10x_tcgen05_guardrail_trap_unallocated_columns_being_dealloced,(.L_x_221 - $__internal_2_$__cuda_sm10x_tcgen05_guardrail_trap_unallocated_columns_being_dealloced)
$__internal_2_$__cuda_sm10x_tcgen05_guardrail_trap_unallocated_columns_being_dealloced:
[----:B------:R-:W-:Y:S05]  /*b840*/  BPT.TRAP 0x1 ;  /* 0x000000040000795c */ /* 0x000fea0000300000 */
[----:B------:R-:W-:-:S04]  /*b850*/  HFMA2 R3, -RZ, RZ, 0, 0 ;  /* 0x00000000ff037431 */ /* 0x000fc800000001ff */
[----:B------:R-:W-:Y:S05]  /*b860*/  RET.REL.NODEC R2 `(_ZN7cutlass13device_kernelINS_4gemm6kernel13GemmUniversalIN4cute5tupleIJiiiiEEENS1_10collective13CollectiveMmaINS1_35MainloopSm100TmaUmmaWarpSpecializedILi2ELi2ELi4ENS5_IJNS4_1CILi1EEENSA_ILi8EEESB_EEEEENS5_IJNSA_ILi64EEENSA_ILi256EEESF_EEEfNS5_IJlSB_lEEEfSI_NS4_8TiledMMAINS4_8MMA_AtomIJNS4_17SM100_MMA_TF32_SSINS_10tfloat32_tESM_fLi64ELi256ELNS4_4UMMA5MajorE0ELSO_0ELNSN_7ScaleInE0ELSP_0EEEEEENS4_6LayoutINS5_IJSB_SB_SB_EEENS5_IJNSA_ILi0EEESU_SU_EEEEENS5_IJNS4_10UnderscoreESX_SX_EEEEENS4_23SM90_TMA_LOAD_MULTICASTENS4_14ComposedLayoutINS4_7SwizzleILi3ELi4ELi3EEENS4_18smem_ptr_flag_bitsILi32EEENSS_INS5_IJSC_NSA_ILi32EEEEEENS5_IJS16_SB_EEEEEEEvNS4_8identityENS4_13SM90_TMA_LOADES1A_vS1B_EENS_8epilogue10collective18CollectiveEpilogueINS1E_23Sm100TmaWarpSpecializedILi4ELi2ELi16ELb1ELb0EEEJSH_NS5_IJNSS_ISF_SB_EENSS_IS16_SB_EEEEEfSI_fSI_NS1E_6fusion15FusionCallbacksIS1I_NS1M_17LinearCombinationIffffLNS_15FloatRoundStyleE2EEESH_S1L_JEEENS4_5SM1004TMEM4LOAD26SM100_TMEM_LOAD_16dp128b8xES1C_S1A_NS4_17SM75_U32x4_LDSM_NENS4_14SM90_TMA_STOREES1A_NS4_17SM90_U32x4_STSM_NENS4_39AutoVectorizingCopyWithAssumedAlignmentILi128EEEEEEvvEEEEvNT_6ParamsE) ;  /* 0xffffff4402e47950 */ /* 0x000fea0003c3ffff */
.L_x_220:
[----:B------:R-:W-:-:S00]  /*b870*/  BRA `(.L_x_220) ;  /* 0xfffffffc00fc7947 */ /* 0x000fc0000383ffff */
[----:B------:R-:W-:-:S00]  /*b880*/  NOP ;  /* 0x0000000000007918 */ /* 0x000fc00000000000 */
[----:B------:R-:W-:-:S00]  /*b890*/  NOP ;  /* 0x0000000000007918 */ /* 0x000fc00000000000 */
[----:B------:R-:W-:-:S00]  /*b8a0*/  NOP ;  /* 0x0000000000007918 */ /* 0x000fc00000000000 */
[----:B------:R-:W-:-:S00]  /*b8b0*/  NOP ;  /* 0x0000000000007918 */ /* 0x000fc00000000000 */
[----:B------:R-:W-:-:S00]  /*b8c0*/  NOP ;  /* 0x0000000000007918 */ /* 0x000fc00000000000 */
[----:B------:R-:W-:-:S00]  /*b8d0*/  NOP ;  /* 0x0000000000007918 */ /* 0x000fc00000000000 */
[----:B------:R-:W-:-:S00]  /*b8e0*/  NOP ;  /* 0x0000000000007918 */ /* 0x000fc00000000000 */
[----:B------:R-:W-:-:S00]  /*b8f0*/  NOP ;  /* 0x0000000000007918 */ /* 0x000fc00000000000 */
.L_x_221:


//--------------------- .nv.global.init           --------------------------
	.section	.nv.global.init,"aw",@progbits
.nv.global.init:
	.type		$str$27,@object
	.size		$str$27,($str$28 - $str$27)
$str$27:
        /*0000*/ 	.byte	0x28, 0x61, 0x64, 0x64, 0x72, 0x65, 0x73, 0x73, 0x20, 0x26, 0x20, 0x6d, 0x61, 0x73, 0x6b, 0x29
        /*0010*/ 	.byte	0x20, 0x3d, 0x3d, 0x20, 0x30, 0x00
	.type		$str$28,@object
	.size		$str$28,($str$26 - $str$28)
$str$28:
        /*0016*/ 	.byte	0x2f, 0x74, 0x6d, 0x70, 0x2f, 0x63, 0x75, 0x74, 0x6c, 0x61, 0x73, 0x73, 0x5f, 0x73, 0x77, 0x65
        /*0026*/ 	.byte	0x65, 0x70, 0x5f, 0x73, 0x72, 0x63, 0x2f, 0x69, 0x6e, 0x63, 0x6c, 0x75, 0x64, 0x65, 0x2f, 0x63
        /*0036*/ 	.byte	0x75, 0x74, 0x65, 0x2f, 0x70, 0x6f, 0x69, 0x6e, 0x74, 0x65, 0x72, 0x5f, 0x66, 0x6c, 0x61, 0x67
        /*0046*/ 	.byte	0x67, 0x65, 0x64, 0x2e, 0x68, 0x70, 0x70, 0x00
	.type		$str$26,@object
	.size		$str$26,($str$25 - $str$26)
$str$26:
        /*004e*/ 	.byte	0x2f, 0x74, 0x6d, 0x70, 0x2f, 0x63, 0x75, 0x74, 0x6c, 0x61, 0x73, 0x73, 0x5f, 0x73, 0x77, 0x65
        /*005e*/ 	.byte	0x65, 0x70, 0x5f, 0x73, 0x72, 0x63, 0x2f, 0x69, 0x6e, 0x63, 0x6c, 0x75, 0x64, 0x65, 0x2f, 0x63
        /*006e*/ 	.byte	0x75, 0x74, 0x65, 0x2f, 0x61, 0x74, 0x6f, 0x6d, 0x2f, 0x63, 0x6f, 0x70, 0x79, 0x5f, 0x74, 0x72
        /*007e*/ 	.byte	0x61, 0x69, 0x74, 0x73, 0x5f, 0x73, 0x6d, 0x31, 0x30, 0x30, 0x2e, 0x68, 0x70, 0x70, 0x00
	.type		$str$25,@object
	.size		$str$25,(__unnamed_1 - $str$25)
$str$25:
        /*008d*/ 	.byte	0x28, 0x28, 0x75, 0x69, 0x6e, 0x74, 0x33, 0x32, 0x5f, 0x74, 0x28, 0x74, 0x68, 0x72, 0x65, 0x61
        /*009d*/ 	.byte	0x64, 0x49, 0x64, 0x78, 0x2e, 0x78, 0x29, 0x20, 0x2f, 0x20, 0x33, 0x32, 0x29, 0x20, 0x25, 0x20
        /*00ad*/ 	.byte	0x34, 0x29, 0x20, 0x3d, 0x3d, 0x20, 0x28, 0x28, 0x28, 0x74, 0x6d, 0x65, 0x6d, 0x5f, 0x61, 0x64
        /*00bd*/ 	.byte	0x64, 0x72, 0x20, 0x3e, 0x3e, 0x20, 0x31, 0x36, 0x29, 0x20, 0x2f, 0x20, 0x33, 0x32, 0x29, 0x20
        /*00cd*/ 	.byte	0x25, 0x20, 0x34, 0x29, 0x00
	.type		__unnamed_1,@object
	.size		__unnamed_1,(__unnamed_2 - __unnamed_1)
__unnamed_1:
        /*00d2*/ 	.byte	0x61, 0x75, 0x74, 0x6f, 0x20, 0x63, 0x75, 0x74, 0x65, 0x3a, 0x3a, 0x61, 0x73, 0x5f, 0x70, 0x6f
        /* <DEDUP_REMOVED lines=23> */
        /*0252*/ 	.byte	0x3c, 0x32, 0x30, 0x34, 0x38, 0x3e, 0x3e, 0x3e, 0x3e, 0x5d, 0x00
	.type		__unnamed_2,@object
	.size		__unnamed_2,(.L_2 - __unnamed_2)
__unnamed_2:
        /* <DEDUP_REMOVED lines=45> */
        /*052d*/ 	.byte	0x3e, 0x3e, 0x3e, 0x5d, 0x00
.L_2:


//--------------------- .nv.shared._ZN7cutlass13device_kernelINS_4gemm6kernel13GemmUniversalIN4cute5tupleIJiiiiEEENS1_10collective13CollectiveMmaINS1_35MainloopSm100TmaUmmaWarpSpecializedILi2ELi2ELi4ENS5_IJNS4_1CILi1EEENSA_ILi8EEESB_EEEEENS5_IJNSA_ILi64EEENSA_ILi256EEESF_EEEfNS5_IJlSB_lEEEfSI_NS4_8TiledMMAINS4_8MMA_AtomIJNS4_17SM100_MMA_TF32_SSINS_10tfloat32_tESM_fLi64ELi256ELNS4_4UMMA5MajorE0ELSO_0ELNSN_7ScaleInE0ELSP_0EEEEEENS4_6LayoutINS5_IJSB_SB_SB_EEENS5_IJNSA_ILi0EEESU_SU_EEEEENS5_IJNS4_10UnderscoreESX_SX_EEEEENS4_23SM90_TMA_LOAD_MULTICASTENS4_14ComposedLayoutINS4_7SwizzleILi3ELi4ELi3EEENS4_18smem_ptr_flag_bitsILi32EEENSS_INS5_IJSC_NSA_ILi32EEEEEENS5_IJS16_SB_EEEEEEEvNS4_8identityENS4_13SM90_TMA_LOADES1A_vS1B_EENS_8epilogue10collective18CollectiveEpilogueINS1E_23Sm100TmaWarpSpecializedILi4ELi2ELi16ELb1ELb0EEEJSH_NS5_IJNSS_ISF_SB_EENSS_IS16_SB_EEEEEfSI_fSI_NS1E_6fusion15FusionCallbacksIS1I_NS1M_17LinearCombinationIffffLNS_15FloatRoundStyleE2EEESH_S1L_JEEENS4_5SM1004TMEM4LOAD26SM100_TMEM_LOAD_16dp128b8xES1C_S1A_NS4_17SM75_U32x4_LDSM_NENS4_14SM90_TMA_STOREES1A_NS4_17SM90_U32x4_STSM_NENS4_39AutoVectorizingCopyWithAssumedAlignmentILi128EEEEEEvvEEEEvNT_6ParamsE --------------------------
	.section	.nv.shared._ZN7cutlass13device_kernelINS_4gemm6kernel13GemmUniversalIN4cute5tupleIJiiiiEEENS1_10collective13CollectiveMmaINS1_35MainloopSm100TmaUmmaWarpSpecializedILi2ELi2ELi4ENS5_IJNS4_1CILi1EEENSA_ILi8EEESB_EEEEENS5_IJNSA_ILi64EEENSA_ILi256EEESF_EEEfNS5_IJlSB_lEEEfSI_NS4_8TiledMMAINS4_8MMA_AtomIJNS4_17SM100_MMA_TF32_SSINS_10tfloat32_tESM_fLi64ELi256ELNS4_4UMMA5MajorE0ELSO_0ELNSN_7ScaleInE0ELSP_0EEEEEENS4_6LayoutINS5_IJSB_SB_SB_EEENS5_IJNSA_ILi0EEESU_SU_EEEEENS5_IJNS4_10UnderscoreESX_SX_EEEEENS4_23SM90_TMA_LOAD_MULTICASTENS4_14ComposedLayoutINS4_7SwizzleILi3ELi4ELi3EEENS4_18smem_ptr_flag_bitsILi32EEENSS_INS5_IJSC_NSA_ILi32EEEEEENS5_IJS16_SB_EEEEEEEvNS4_8identityENS4_13SM90_TMA_LOADES1A_vS1B_EENS_8epilogue10collective18CollectiveEpilogueINS1E_23Sm100TmaWarpSpecializedILi4ELi2ELi16ELb1ELb0EEEJSH_NS5_IJNSS_ISF_SB_EENSS_IS16_SB_EEEEEfSI_fSI_NS1E_6fusion15FusionCallbacksIS1I_NS1M_17LinearCombinationIffffLNS_15FloatRoundStyleE2EEESH_S1L_JEEENS4_5SM1004TMEM4LOAD26SM100_TMEM_LOAD_16dp128b8xES1C_S1A_NS4_17SM75_U32x4_LDSM_NENS4_14SM90_TMA_STOREES1A_NS4_17SM90_U32x4_STSM_NENS4_39AutoVectorizingCopyWithAssumedAlignmentILi128EEEEEEvvEEEEvNT_6ParamsE,"aw",@nobits
	.sectionflags	@""
	.align	16
	.zero		1024


//--------------------- .nv.shared.reserved.0     --------------------------
	.section	.nv.shared.reserved.0,"aw",@nobits
	.weak		__nv_reservedSMEM_offset_0_alias
	.size		__nv_reservedSMEM_offset_0_alias, 0, 64
	.other		__nv_reservedSMEM_offset_0_alias,@"STO_CUDA_RESERVED_SHARED STV_DEFAULT"
__nv_reservedSMEM_offset_0_alias:
	.zero		0
.nv.shared.reserved.0:
	.zero		64
	.weak		__nv_reservedSMEM_tcgen05_partition
	.type		__nv_reservedSMEM_tcgen05_partition,@object
	.size		__nv_reservedSMEM_tcgen05_partition,(.L_0 - __nv_reservedSMEM_tcgen05_partition)
__nv_reservedSMEM_tcgen05_partition:
	.zero		32
.L_0:


//--------------------- .nv.global                --------------------------
	.section	.nv.global,"aw",@nobits
.nv.global:
	.type		_ZN40_INTERNAL_f2622ddd_4_k_cu_4ce1b093_173254cute1_E,@object
	.size		_ZN40_INTERNAL_f2622ddd_4_k_cu_4ce1b093_173254cute1_E,(_ZN40_INTERNAL_f2622ddd_4_k_cu_4ce1b093_173254cuda3std3__45__cpo6cbeginE - _ZN40_INTERNAL_f2622ddd_4_k_cu_4ce1b093_173254cute1_E)
_ZN40_INTERNAL_f2622ddd_4_k_cu_4ce1b093_173254cute1_E:
	.zero		1
	.type		_ZN40_INTERNAL_f2622ddd_4_k_cu_4ce1b093_173254cuda3std3__45__cpo6cbeginE,@object
	.size		_ZN40_INTERNAL_f2622ddd_4_k_cu_4ce1b093_173254cuda3std3__45__cpo6cbeginE,(_ZN40_INTERNAL_f2622ddd_4_k_cu_4ce1b093_173254cuda3std3__48in_placeE - _ZN40_INTERNAL_f2622ddd_4_k_cu_4ce1b093_173254cuda3std3__45__cpo6cbeginE)
_ZN40_INTERNAL_f2622ddd_4_k_cu_4ce1b093_173254cuda3std3__45__cpo6cbeginE:
	.zero		1
	.type		_ZN40_INTERNAL_f2622ddd_4_k_cu_4ce1b093_173254cuda3std3__48in_placeE,@object
	.size		_ZN40_INTERNAL_f2622ddd_4_k_cu_4ce1b093_173254cuda3std3__48in_placeE,(_ZN40_INTERNAL_f2622ddd_4_k_cu_4ce1b093_173254cuda3std6ranges3__45__cpo9iter_moveE - _ZN40_INTERNAL_f2622ddd_4_k_cu_4ce1b093_173254cuda3std3__48in_placeE)
_ZN40_INTERNAL_f2622ddd_4_k_cu_4ce1b093_173254cuda3std3__48in_placeE:
	.zero		1
	.type		_ZN40_INTERNAL_f2622ddd_4_k_cu_4ce1b093_173254cuda3std6ranges3__45__cpo9iter_moveE,@object
	.size		_ZN40_INTERNAL_f2622ddd_4_k_cu_4ce1b093_173254cuda3std6ranges3__45__cpo9iter_moveE,(_ZN40_INTERNAL_f2622ddd_4_k_cu_4ce1b093_173254cuda3std3__45__cpo5beginE - _ZN40_INTERNAL_f2622ddd_4_k_cu_4ce1b093_173254cuda3std6ranges3__45__cpo9iter_moveE)
_ZN40_INTERNAL_f2622ddd_4_k_cu_4ce1b093_173254cuda3std6ranges3__45__cpo9iter_moveE:
	.zero		1
	.type		_ZN40_INTERNAL_f2622ddd_4_k_cu_4ce1b093_173254cuda3std3__45__cpo5beginE,@object
	.size		_ZN40_INTERNAL_f2622ddd_4_k_cu_4ce1b093_173254cuda3std3__45__cpo5beginE,(_ZN40_INTERNAL_f2622ddd_4_k_cu_4ce1b093_173254cuda3std3__442_GLOBAL__N__f2622ddd_4_k_cu_4ce1b093_173256ignoreE - _ZN40_INTERNAL_f2622ddd_4_k_cu_4ce1b093_173254cuda3std3__45__cpo5beginE)
_ZN40_INTERNAL_f2622ddd_4_k_cu_4ce1b093_173254cuda3std3__45__cpo5beginE:
	.zero		1
	.type		_ZN40_INTERNAL_f2622ddd_4_k_cu_4ce1b093_173254cuda3std3__442_GLOBAL__N__f2622ddd_4_k_cu_4ce1b093_173256ignoreE,@object
	.size		_ZN40_INTERNAL_f2622ddd_4_k_cu_4ce1b093_173254cuda3std3__442_GLOBAL__N__f2622ddd_4_k_cu_4ce1b093_173256ignoreE,(_ZN40_INTERNAL_f2622ddd_4_k_cu_4ce1b093_173254cute7productE - _ZN40_INTERNAL_f2622ddd_4_k_cu_4ce1b093_173254cuda3std3__442_GLOBAL__N__f2622ddd_4_k_cu_4ce1b093_173256ignoreE)
_ZN40_INTERNAL_f2622ddd_4_k_cu_4ce1b093_173254cuda3std3__442_GLOBAL__N__f2622ddd_4_k_cu_4ce1b093_173256ignoreE:
	.zero		1
	.type		_ZN40_INTERNAL_f2622ddd_4_k_cu_4ce1b093_173254cute7productE,@object
	.size		_ZN40_INTERNAL_f2622ddd_4_k_cu_4ce1b093_173254cute7productE,(_ZN40_INTERNAL_f2622ddd_4_k_cu_4ce1b093_173254cuda3std3__45__cpo3endE - _ZN40_INTERNAL_f2622ddd_4_k_cu_4ce1b093_173254cute7productE)
_ZN40_INTERNAL_f2622ddd_4_k_cu_4ce1b093_173254cute7productE:
	.zero		1
	.type		_ZN40_INTERNAL_f2622ddd_4_k_cu_4ce1b093_173254cuda3std3__45__cpo3endE,@object
	.size		_ZN40_INTERNAL_f2622ddd_4_k_cu_4ce1b093_173254cuda3std3__45__cpo3endE,(_ZN40_INTERNAL_f2622ddd_4_k_cu_4ce1b093_173254cuda3std3__419piecewise_constructE - _ZN40_INTERNAL_f2622ddd_4_k_cu_4ce1b093_173254cuda3std3__45__cpo3endE)
_ZN40_INTERNAL_f2622ddd_4_k_cu_4ce1b093_173254cuda3std3__45__cpo3endE:
	.zero		1
	.type		_ZN40_INTERNAL_f2622ddd_4_k_cu_4ce1b093_173254cuda3std3__419piecewise_constructE,@object
	.size		_ZN40_INTERNAL_f2622ddd_4_k_cu_4ce1b093_173254cuda3std3__419piecewise_constructE,(_ZN40_INTERNAL_f2622ddd_4_k_cu_4ce1b093_173254cuda3std3__45__cpo4cendE - _ZN40_INTERNAL_f2622ddd_4_k_cu_4ce1b093_173254cuda3std3__419piecewise_constructE)
_ZN40_INTERNAL_f2622ddd_4_k_cu_4ce1b093_173254cuda3std3__419piecewise_constructE:
	.zero		1
	.type		_ZN40_INTERNAL_f2622ddd_4_k_cu_4ce1b093_173254cuda3std3__45__cpo4cendE,@object
	.size		_ZN40_INTERNAL_f2622ddd_4_k_cu_4ce1b093_173254cuda3std3__45__cpo4cendE,(_ZN40_INTERNAL_f2622ddd_4_k_cu_4ce1b093_173254cuda3std6ranges3__45__cpo4swapE - _ZN40_INTERNAL_f2622ddd_4_k_cu_4ce1b093_173254cuda3std3__45__cpo4cendE)
_ZN40_INTERNAL_f2622ddd_4_k_cu_4ce1b093_173254cuda3std3__45__cpo4cendE:
	.zero		1
	.type		_ZN40_INTERNAL_f2622ddd_4_k_cu_4ce1b093_173254cuda3std6ranges3__45__cpo4swapE,@object
	.size		_ZN40_INTERNAL_f2622ddd_4_k_cu_4ce1b093_173254cuda3std6ranges3__45__cpo4swapE,(.L_10 - _ZN40_INTERNAL_f2622ddd_4_k_cu_4ce1b093_173254cuda3std6ranges3__45__cpo4swapE)
_ZN40_INTERNAL_f2622ddd_4_k_cu_4ce1b093_173254cuda3std6ranges3__45__cpo4swapE:
	.zero		1
.L_10:


//--------------------- .nv.constant0._ZN7cutlass13device_kernelINS_4gemm6kernel13GemmUniversalIN4cute5tupleIJiiiiEEENS1_10collective13CollectiveMmaINS1_35MainloopSm100TmaUmmaWarpSpecializedILi2ELi2ELi4ENS5_IJNS4_1CILi1EEENSA_ILi8EEESB_EEEEENS5_IJNSA_ILi64EEENSA_ILi256EEESF_EEEfNS5_IJlSB_lEEEfSI_NS4_8TiledMMAINS4_8MMA_AtomIJNS4_17SM100_MMA_TF32_SSINS_10tfloat32_tESM_fLi64ELi256ELNS4_4UMMA5MajorE0ELSO_0ELNSN_7ScaleInE0ELSP_0EEEEEENS4_6LayoutINS5_IJSB_SB_SB_EEENS5_IJNSA_ILi0EEESU_SU_EEEEENS5_IJNS4_10UnderscoreESX_SX_EEEEENS4_23SM90_TMA_LOAD_MULTICASTENS4_14ComposedLayoutINS4_7SwizzleILi3ELi4ELi3EEENS4_18smem_ptr_flag_bitsILi32EEENSS_INS5_IJSC_NSA_ILi32EEEEEENS5_IJS16_SB_EEEEEEEvNS4_8identityENS4_13SM90_TMA_LOADES1A_vS1B_EENS_8epilogue10collective18CollectiveEpilogueINS1E_23Sm100TmaWarpSpecializedILi4ELi2ELi16ELb1ELb0EEEJSH_NS5_IJNSS_ISF_SB_EENSS_IS16_SB_EEEEEfSI_fSI_NS1E_6fusion15FusionCallbacksIS1I_NS1M_17LinearCombinationIffffLNS_15FloatRoundStyleE2EEESH_S1L_JEEENS4_5SM1004TMEM4LOAD26SM100_TMEM_LOAD_16dp128b8xES1C_S1A_NS4_17SM75_U32x4_LDSM_NENS4_14SM90_TMA_STOREES1A_NS4_17SM90_U32x4_STSM_NENS4_39AutoVectorizingCopyWithAssumedAlignmentILi128EEEEEEvvEEEEvNT_6ParamsE --------------------------
	.section	.nv.constant0._ZN7cutlass13device_kernelINS_4gemm6kernel13GemmUniversalIN4cute5tupleIJiiiiEEENS1_10collective13CollectiveMmaINS1_35MainloopSm100TmaUmmaWarpSpecializedILi2ELi2ELi4ENS5_IJNS4_1CILi1EEENSA_ILi8EEESB_EEEEENS5_IJNSA_ILi64EEENSA_ILi256EEESF_EEEfNS5_IJlSB_lEEEfSI_NS4_8TiledMMAINS4_8MMA_AtomIJNS4_17SM100_MMA_TF32_SSINS_10tfloat32_tESM_fLi64ELi256ELNS4_4UMMA5MajorE0ELSO_0ELNSN_7ScaleInE0ELSP_0EEEEEENS4_6LayoutINS5_IJSB_SB_SB_EEENS5_IJNSA_ILi0EEESU_SU_EEEEENS5_IJNS4_10UnderscoreESX_SX_EEEEENS4_23SM90_TMA_LOAD_MULTICASTENS4_14ComposedLayoutINS4_7SwizzleILi3ELi4ELi3EEENS4_18smem_ptr_flag_bitsILi32EEENSS_INS5_IJSC_NSA_ILi32EEEEEENS5_IJS16_SB_EEEEEEEvNS4_8identityENS4_13SM90_TMA_LOADES1A_vS1B_EENS_8epilogue10collective18CollectiveEpilogueINS1E_23Sm100TmaWarpSpecializedILi4ELi2ELi16ELb1ELb0EEEJSH_NS5_IJNSS_ISF_SB_EENSS_IS16_SB_EEEEEfSI_fSI_NS1E_6fusion15FusionCallbacksIS1I_NS1M_17LinearCombinationIffffLNS_15FloatRoundStyleE2EEESH_S1L_JEEENS4_5SM1004TMEM4LOAD26SM100_TMEM_LOAD_16dp128b8xES1C_S1A_NS4_17SM75_U32x4_LDSM_NENS4_14SM90_TMA_STOREES1A_NS4_17SM90_U32x4_STSM_NENS4_39AutoVectorizingCopyWithAssumedAlignmentILi128EEEEEEvvEEEEvNT_6ParamsE,"a",@progbits
	.sectionflags	@""
	.align	4
.nv.constant0._ZN7cutlass13device_kernelINS_4gemm6kernel13GemmUniversalIN4cute5tupleIJiiiiEEENS1_10collective13CollectiveMmaINS1_35MainloopSm100TmaUmmaWarpSpecializedILi2ELi2ELi4ENS5_IJNS4_1CILi1EEENSA_ILi8EEESB_EEEEENS5_IJNSA_ILi64EEENSA_ILi256EEESF_EEEfNS5_IJlSB_lEEEfSI_NS4_8TiledMMAINS4_8MMA_AtomIJNS4_17SM100_MMA_TF32_SSINS_10tfloat32_tESM_fLi64ELi256ELNS4_4UMMA5MajorE0ELSO_0ELNSN_7ScaleInE0ELSP_0EEEEEENS4_6LayoutINS5_IJSB_SB_SB_EEENS5_IJNSA_ILi0EEESU_SU_EEEEENS5_IJNS4_10UnderscoreESX_SX_EEEEENS4_23SM90_TMA_LOAD_MULTICASTENS4_14ComposedLayoutINS4_7SwizzleILi3ELi4ELi3EEENS4_18smem_ptr_flag_bitsILi32EEENSS_INS5_IJSC_NSA_ILi32EEEEEENS5_IJS16_SB_EEEEEEEvNS4_8identityENS4_13SM90_TMA_LOADES1A_vS1B_EENS_8epilogue10collective18CollectiveEpilogueINS1E_23Sm100TmaWarpSpecializedILi4ELi2ELi16ELb1ELb0EEEJSH_NS5_IJNSS_ISF_SB_EENSS_IS16_SB_EEEEEfSI_fSI_NS1E_6fusion15FusionCallbacksIS1I_NS1M_17LinearCombinationIffffLNS_15FloatRoundStyleE2EEESH_S1L_JEEENS4_5SM1004TMEM4LOAD26SM100_TMEM_LOAD_16dp128b8xES1C_S1A_NS4_17SM75_U32x4_LDSM_NENS4_14SM90_TMA_STOREES1A_NS4_17SM90_U32x4_STSM_NENS4_39AutoVectorizingCopyWithAssumedAlignmentILi128EEEEEEvvEEEEvNT_6ParamsE:
	.zero		2944


//--------------------- SYMBOLS --------------------------

	.type		.nv.reservedSmem.offset0,@object
	.size		.nv.reservedSmem.offset0,0x4
	.type		.nv.reservedSmem.cap,@object
	.size		.nv.reservedSmem.cap,0x4
	.type		__assertfail,@function
